// Copyright (c) 2024, Jay Shah, Ganesh Bikshandi, Ying Zhang, Vijay Thakkar, Pradeep Ramani, Tri Dao.
// Splitting the different template instantiations to different files to speed up compilation.
// This file is auto-generated. See "generate_kernels.py"

#include "flash_fwd_launch_template.h"

#ifndef FLASHATTENTION_DISABLE_SM8x
#ifndef FLASHATTENTION_DISABLE_HDIM64
template void run_mha_fwd_<80, cutlass::bfloat16_t, 64, 64, true, true, true, true>(Flash_fwd_params &params, cudaStream_t stream);
template void run_mha_fwd_<86, cutlass::bfloat16_t, 64, 64, true, true, true, true>(Flash_fwd_params &params, cudaStream_t stream);
#endif
#endif


// ===== COMPILED SASS (sm_90a) =====

	.target	sm_90a

	.elftype	@"ET_EXEC"


//--------------------- .note.nv.tkinfo           --------------------------
	.section	.note.nv.tkinfo,"",@"SHT_NOTE"
	.sectionflags	@"SHF_NOTE_NV_TKINFO"
	.tkinfo
        /*0018*/ 	.word	0x00000002
        /*0030*/ 	.string	""
        /*0030*/ 	.string	"ptxas"
        /*0030*/ 	.string	"Cuda compilation tools, release 13.0, V13.0.88"
        /*0030*/ 	.string	"Build cuda_13.0.r13.0/compiler.36424714_0"
        /*0030*/ 	.string	"-arch sm_90a -m 64 "



//--------------------- .note.nv.cuinfo           --------------------------
	.section	.note.nv.cuinfo,"",@"SHT_NOTE"
	.sectionflags	@"SHF_NOTE_NV_CUINFO"
        /*0018*/ 	.short	0x0002
        /*001a*/ 	.short	0x005a
        /*001c*/ 	.short	0x0082
	.zero		2


//--------------------- .nv.info                  --------------------------
	.section	.nv.info,"",@"SHT_CUDA_INFO"
	.align	4


	//----- nvinfo : EIATTR_REGCOUNT
	.align		4
        /*0000*/ 	.byte	0x04, 0x2f
        /*0002*/ 	.short	(.L_12 - .L_11)
	.align		4
.L_11:
        /*0004*/ 	.word	index@(_ZN7cutlass13device_kernelIN5flash19enable_sm80_to_sm89INS1_16FlashAttnFwdSm80INS1_25CollectiveMainloopFwdSm80ILi4ELi1ELb0EN4cute5tupleIJNS5_1CILi128EEENS7_ILi80EEENS7_ILi64EEEEEELi64ENS_10bfloat16_tEfNS_4arch4Sm80ELb1ELb0ELb1ELb1ELb1ELb1ELb1ELb1EEENS1_21CollectiveEpilogueFwdINS6_IJS8_SA_S9_EEENS6_IJNS7_ILi1EEESI_SI_EEESC_SE_Li128ELb1ELb1ELb1ELb0EEENS1_36VarlenDynamicPersistentTileSchedulerILi128ELi80ELi128ELi128ELb1ELb1ELb0ELb1ELb1ELb1EEEEEEEEEvNT_6ParamsE)
        /*0008*/ 	.word	0x00000004


	//----- nvinfo : EIATTR_FRAME_SIZE
	.align		4
.L_12:
        /*000c*/ 	.byte	0x04, 0x11
        /*000e*/ 	.short	(.L_14 - .L_13)
	.align		4
.L_13:
        /*0010*/ 	.word	index@(_ZN7cutlass13device_kernelIN5flash19enable_sm80_to_sm89INS1_16FlashAttnFwdSm80INS1_25CollectiveMainloopFwdSm80ILi4ELi1ELb0EN4cute5tupleIJNS5_1CILi128EEENS7_ILi80EEENS7_ILi64EEEEEELi64ENS_10bfloat16_tEfNS_4arch4Sm80ELb1ELb0ELb1ELb1ELb1ELb1ELb1ELb1EEENS1_21CollectiveEpilogueFwdINS6_IJS8_SA_S9_EEENS6_IJNS7_ILi1EEESI_SI_EEESC_SE_Li128ELb1ELb1ELb1ELb0EEENS1_36VarlenDynamicPersistentTileSchedulerILi128ELi80ELi128ELi128ELb1ELb1ELb0ELb1ELb1ELb1EEEEEEEEEvNT_6ParamsE)
        /*0014*/ 	.word	0x00000000


	//----- nvinfo : EIATTR_REGCOUNT
	.align		4
.L_14:
        /*0018*/ 	.byte	0x04, 0x2f
        /*001a*/ 	.short	(.L_16 - .L_15)
	.align		4
.L_15:
        /*001c*/ 	.word	index@(_ZN7cutlass13device_kernelIN5flash19enable_sm80_to_sm89INS1_16FlashAttnFwdSm80INS1_25CollectiveMainloopFwdSm80ILi4ELi1ELb0EN4cute5tupleIJNS5_1CILi128EEENS7_ILi80EEENS7_ILi64EEEEEELi64ENS_10bfloat16_tEfNS_4arch4Sm80ELb1ELb0ELb1ELb1ELb1ELb0ELb1ELb1EEENS1_21CollectiveEpilogueFwdINS6_IJS8_SA_S9_EEENS6_IJNS7_ILi1EEESI_SI_EEESC_SE_Li128ELb1ELb1ELb1ELb0EEENS1_36VarlenDynamicPersistentTileSchedulerILi128ELi80ELi128ELi128ELb1ELb1ELb0ELb1ELb1ELb1EEEEEEEEEvNT_6ParamsE)
        /*0020*/ 	.word	0x00000004


	//----- nvinfo : EIATTR_FRAME_SIZE
	.align		4
.L_16:
        /*0024*/ 	.byte	0x04, 0x11
        /*0026*/ 	.short	(.L_18 - .L_17)
	.align		4
.L_17:
        /*0028*/ 	.word	index@(_ZN7cutlass13device_kernelIN5flash19enable_sm80_to_sm89INS1_16FlashAttnFwdSm80INS1_25CollectiveMainloopFwdSm80ILi4ELi1ELb0EN4cute5tupleIJNS5_1CILi128EEENS7_ILi80EEENS7_ILi64EEEEEELi64ENS_10bfloat16_tEfNS_4arch4Sm80ELb1ELb0ELb1ELb1ELb1ELb0ELb1ELb1EEENS1_21CollectiveEpilogueFwdINS6_IJS8_SA_S9_EEENS6_IJNS7_ILi1EEESI_SI_EEESC_SE_Li128ELb1ELb1ELb1ELb0EEENS1_36VarlenDynamicPersistentTileSchedulerILi128ELi80ELi128ELi128ELb1ELb1ELb0ELb1ELb1ELb1EEEEEEEEEvNT_6ParamsE)
        /*002c*/ 	.word	0x00000000


	//----- nvinfo : EIATTR_REGCOUNT
	.align		4
.L_18:
        /*0030*/ 	.byte	0x04, 0x2f
        /*0032*/ 	.short	(.L_20 - .L_19)
	.align		4
.L_19:
        /*0034*/ 	.word	index@(_ZN7cutlass13device_kernelIN5flash19enable_sm80_to_sm89INS1_16FlashAttnFwdSm80INS1_25CollectiveMainloopFwdSm80ILi4ELi1ELb0EN4cute5tupleIJNS5_1CILi128EEENS7_ILi112EEENS7_ILi64EEEEEELi64ENS_10bfloat16_tEfNS_4arch4Sm80ELb1ELb0ELb1ELb0ELb1ELb0ELb1ELb1EEENS1_21CollectiveEpilogueFwdINS6_IJS8_SA_S9_EEENS6_IJNS7_ILi1EEESI_SI_EEESC_SE_Li128ELb0ELb1ELb1ELb0EEENS1_30DynamicPersistentTileSchedulerILi128ELi128ELb1ELb1ELb0EEEEEEEEEvNT_6ParamsE)
        /*0038*/ 	.word	0x00000004


	//----- nvinfo : EIATTR_FRAME_SIZE
	.align		4
.L_20:
        /*003c*/ 	.byte	0x04, 0x11
        /*003e*/ 	.short	(.L_22 - .L_21)
	.align		4
.L_21:
        /*0040*/ 	.word	index@(_ZN7cutlass13device_kernelIN5flash19enable_sm80_to_sm89INS1_16FlashAttnFwdSm80INS1_25CollectiveMainloopFwdSm80ILi4ELi1ELb0EN4cute5tupleIJNS5_1CILi128EEENS7_ILi112EEENS7_ILi64EEEEEELi64ENS_10bfloat16_tEfNS_4arch4Sm80ELb1ELb0ELb1ELb0ELb1ELb0ELb1ELb1EEENS1_21CollectiveEpilogueFwdINS6_IJS8_SA_S9_EEENS6_IJNS7_ILi1EEESI_SI_EEESC_SE_Li128ELb0ELb1ELb1ELb0EEENS1_30DynamicPersistentTileSchedulerILi128ELi128ELb1ELb1ELb0EEEEEEEEEvNT_6ParamsE)
        /*0044*/ 	.word	0x00000000


	//----- nvinfo : EIATTR_REGCOUNT
	.align		4
.L_22:
        /*0048*/ 	.byte	0x04, 0x2f
        /*004a*/ 	.short	(.L_24 - .L_23)
	.align		4
.L_23:
        /*004c*/ 	.word	index@(_ZN7cutlass13device_kernelIN5flash19enable_sm80_to_sm89INS1_16FlashAttnFwdSm80INS1_25CollectiveMainloopFwdSm80ILi4ELi1ELb0EN4cute5tupleIJNS5_1CILi128EEENS7_ILi80EEENS7_ILi64EEEEEELi64ENS_10bfloat16_tEfNS_4arch4Sm80ELb0ELb1ELb1ELb1ELb1ELb1ELb1ELb1EEENS1_21CollectiveEpilogueFwdINS6_IJS8_SA_S9_EEENS6_IJNS7_ILi1EEESI_SI_EEESC_SE_Li128ELb1ELb1ELb1ELb0EEENS1_36VarlenDynamicPersistentTileSchedulerILi128ELi80ELi128ELi128ELb1ELb1ELb0ELb1ELb0ELb1EEEEEEEEEvNT_6ParamsE)
        /*0050*/ 	.word	0x00000004


	//----- nvinfo : EIATTR_FRAME_SIZE
	.align		4
.L_24:
        /*0054*/ 	.byte	0x04, 0x11
        /*0056*/ 	.short	(.L_26 - .L_25)
	.align		4
.L_25:
        /*0058*/ 	.word	index@(_ZN7cutlass13device_kernelIN5flash19enable_sm80_to_sm89INS1_16FlashAttnFwdSm80INS1_25CollectiveMainloopFwdSm80ILi4ELi1ELb0EN4cute5tupleIJNS5_1CILi128EEENS7_ILi80EEENS7_ILi64EEEEEELi64ENS_10bfloat16_tEfNS_4arch4Sm80ELb0ELb1ELb1ELb1ELb1ELb1ELb1ELb1EEENS1_21CollectiveEpilogueFwdINS6_IJS8_SA_S9_EEENS6_IJNS7_ILi1EEESI_SI_EEESC_SE_Li128ELb1ELb1ELb1ELb0EEENS1_36VarlenDynamicPersistentTileSchedulerILi128ELi80ELi128ELi128ELb1ELb1ELb0ELb1ELb0ELb1EEEEEEEEEvNT_6ParamsE)
        /*005c*/ 	.word	0x00000000


	//----- nvinfo : EIATTR_REGCOUNT
	.align		4
.L_26:
        /*0060*/ 	.byte	0x04, 0x2f
        /*0062*/ 	.short	(.L_28 - .L_27)
	.align		4
.L_27:
        /*0064*/ 	.word	index@(_ZN7cutlass13device_kernelIN5flash19enable_sm80_to_sm89INS1_16FlashAttnFwdSm80INS1_25CollectiveMainloopFwdSm80ILi4ELi1ELb0EN4cute5tupleIJNS5_1CILi128EEENS7_ILi80EEENS7_ILi64EEEEEELi64ENS_10bfloat16_tEfNS_4arch4Sm80ELb0ELb1ELb1ELb1ELb1ELb0ELb1ELb1EEENS1_21CollectiveEpilogueFwdINS6_IJS8_SA_S9_EEENS6_IJNS7_ILi1EEESI_SI_EEESC_SE_Li128ELb1ELb1ELb1ELb0EEENS1_36VarlenDynamicPersistentTileSchedulerILi128ELi80ELi128ELi128ELb1ELb1ELb0ELb1ELb0ELb1EEEEEEEEEvNT_6ParamsE)
        /*0068*/ 	.word	0x00000004


	//----- nvinfo : EIATTR_FRAME_SIZE
	.align		4
.L_28:
        /*006c*/ 	.byte	0x04, 0x11
        /*006e*/ 	.short	(.L_30 - .L_29)
	.align		4
.L_29:
        /*0070*/ 	.word	index@(_ZN7cutlass13device_kernelIN5flash19enable_sm80_to_sm89INS1_16FlashAttnFwdSm80INS1_25CollectiveMainloopFwdSm80ILi4ELi1ELb0EN4cute5tupleIJNS5_1CILi128EEENS7_ILi80EEENS7_ILi64EEEEEELi64ENS_10bfloat16_tEfNS_4arch4Sm80ELb0ELb1ELb1ELb1ELb1ELb0ELb1ELb1EEENS1_21CollectiveEpilogueFwdINS6_IJS8_SA_S9_EEENS6_IJNS7_ILi1EEESI_SI_EEESC_SE_Li128ELb1ELb1ELb1ELb0EEENS1_36VarlenDynamicPersistentTileSchedulerILi128ELi80ELi128ELi128ELb1ELb1ELb0ELb1ELb0ELb1EEEEEEEEEvNT_6ParamsE)
        /*0074*/ 	.word	0x00000000


	//----- nvinfo : EIATTR_REGCOUNT
	.align		4
.L_30:
        /*0078*/ 	.byte	0x04, 0x2f
        /*007a*/ 	.short	(.L_32 - .L_31)
	.align		4
.L_31:
        /*007c*/ 	.word	index@(_ZN7cutlass13device_kernelIN5flash19enable_sm80_to_sm89INS1_16FlashAttnFwdSm80INS1_25CollectiveMainloopFwdSm80ILi4ELi1ELb0EN4cute5tupleIJNS5_1CILi128EEENS7_ILi96EEENS7_ILi64EEEEEELi64ENS_10bfloat16_tEfNS_4arch4Sm80ELb0ELb1ELb1ELb0ELb1ELb0ELb1ELb1EEENS1_21CollectiveEpilogueFwdINS6_IJS8_SA_S9_EEENS6_IJNS7_ILi1EEESI_SI_EEESC_SE_Li128ELb0ELb1ELb1ELb0EEENS1_19SingleTileSchedulerILb0ELb1ELb1ELi128EEEEEEEEEvNT_6ParamsE)
        /*0080*/ 	.word	0x00000004


	//----- nvinfo : EIATTR_FRAME_SIZE
	.align		4
.L_32:
        /*0084*/ 	.byte	0x04, 0x11
        /*0086*/ 	.short	(.L_34 - .L_33)
	.align		4
.L_33:
        /*0088*/ 	.word	index@(_ZN7cutlass13device_kernelIN5flash19enable_sm80_to_sm89INS1_16FlashAttnFwdSm80INS1_25CollectiveMainloopFwdSm80ILi4ELi1ELb0EN4cute5tupleIJNS5_1CILi128EEENS7_ILi96EEENS7_ILi64EEEEEELi64ENS_10bfloat16_tEfNS_4arch4Sm80ELb0ELb1ELb1ELb0ELb1ELb0ELb1ELb1EEENS1_21CollectiveEpilogueFwdINS6_IJS8_SA_S9_EEENS6_IJNS7_ILi1EEESI_SI_EEESC_SE_Li128ELb0ELb1ELb1ELb0EEENS1_19SingleTileSchedulerILb0ELb1ELb1ELi128EEEEEEEEEvNT_6ParamsE)
        /*008c*/ 	.word	0x00000000


	//----- nvinfo : EIATTR_REGCOUNT
	.align		4
.L_34:
        /*0090*/ 	.byte	0x04, 0x2f
        /*0092*/ 	.short	(.L_36 - .L_35)
	.align		4
.L_35:
        /*0094*/ 	.word	index@(_ZN7cutlass13device_kernelIN5flash19enable_sm80_to_sm89INS1_16FlashAttnFwdSm80INS1_25CollectiveMainloopFwdSm80ILi4ELi1ELb0EN4cute5tupleIJNS5_1CILi128EEENS7_ILi80EEENS7_ILi64EEEEEELi64ENS_10bfloat16_tEfNS_4arch4Sm80ELb0ELb0ELb1ELb1ELb1ELb1ELb1ELb1EEENS1_21CollectiveEpilogueFwdINS6_IJS8_SA_S9_EEENS6_IJNS7_ILi1EEESI_SI_EEESC_SE_Li128ELb1ELb1ELb1ELb0EEENS1_36VarlenDynamicPersistentTileSchedulerILi128ELi80ELi128ELi128ELb1ELb1ELb0ELb0ELb1ELb1EEEEEEEEEvNT_6ParamsE)
        /*0098*/ 	.word	0x00000004


	//----- nvinfo : EIATTR_FRAME_SIZE
	.align		4
.L_36:
        /*009c*/ 	.byte	0x04, 0x11
        /*009e*/ 	.short	(.L_38 - .L_37)
	.align		4
.L_37:
        /*00a0*/ 	.word	index@(_ZN7cutlass13device_kernelIN5flash19enable_sm80_to_sm89INS1_16FlashAttnFwdSm80INS1_25CollectiveMainloopFwdSm80ILi4ELi1ELb0EN4cute5tupleIJNS5_1CILi128EEENS7_ILi80EEENS7_ILi64EEEEEELi64ENS_10bfloat16_tEfNS_4arch4Sm80ELb0ELb0ELb1ELb1ELb1ELb1ELb1ELb1EEENS1_21CollectiveEpilogueFwdINS6_IJS8_SA_S9_EEENS6_IJNS7_ILi1EEESI_SI_EEESC_SE_Li128ELb1ELb1ELb1ELb0EEENS1_36VarlenDynamicPersistentTileSchedulerILi128ELi80ELi128ELi128ELb1ELb1ELb0ELb0ELb1ELb1EEEEEEEEEvNT_6ParamsE)
        /*00a4*/ 	.word	0x00000000


	//----- nvinfo : EIATTR_REGCOUNT
	.align		4
.L_38:
        /*00a8*/ 	.byte	0x04, 0x2f
        /*00aa*/ 	.short	(.L_40 - .L_39)
	.align		4
.L_39:
        /*00ac*/ 	.word	index@(_ZN7cutlass13device_kernelIN5flash19enable_sm80_to_sm89INS1_16FlashAttnFwdSm80INS1_25CollectiveMainloopFwdSm80ILi4ELi1ELb0EN4cute5tupleIJNS5_1CILi128EEENS7_ILi80EEENS7_ILi64EEEEEELi64ENS_10bfloat16_tEfNS_4arch4Sm80ELb0ELb0ELb1ELb1ELb1ELb0ELb1ELb1EEENS1_21CollectiveEpilogueFwdINS6_IJS8_SA_S9_EEENS6_IJNS7_ILi1EEESI_SI_EEESC_SE_Li128ELb1ELb1ELb1ELb0EEENS1_36VarlenDynamicPersistentTileSchedulerILi128ELi80ELi128ELi128ELb1ELb1ELb0ELb0ELb1ELb1EEEEEEEEEvNT_6ParamsE)
        /*00b0*/ 	.word	0x00000004


	//----- nvinfo : EIATTR_FRAME_SIZE
	.align		4
.L_40:
        /*00b4*/ 	.byte	0x04, 0x11
        /*00b6*/ 	.short	(.L_42 - .L_41)
	.align		4
.L_41:
        /*00b8*/ 	.word	index@(_ZN7cutlass13device_kernelIN5flash19enable_sm80_to_sm89INS1_16FlashAttnFwdSm80INS1_25CollectiveMainloopFwdSm80ILi4ELi1ELb0EN4cute5tupleIJNS5_1CILi128EEENS7_ILi80EEENS7_ILi64EEEEEELi64ENS_10bfloat16_tEfNS_4arch4Sm80ELb0ELb0ELb1ELb1ELb1ELb0ELb1ELb1EEENS1_21CollectiveEpilogueFwdINS6_IJS8_SA_S9_EEENS6_IJNS7_ILi1EEESI_SI_EEESC_SE_Li128ELb1ELb1ELb1ELb0EEENS1_36VarlenDynamicPersistentTileSchedulerILi128ELi80ELi128ELi128ELb1ELb1ELb0ELb0ELb1ELb1EEEEEEEEEvNT_6ParamsE)
        /*00bc*/ 	.word	0x00000000


	//----- nvinfo : EIATTR_REGCOUNT
	.align		4
.L_42:
        /*00c0*/ 	.byte	0x04, 0x2f
        /*00c2*/ 	.short	(.L_44 - .L_43)
	.align		4
.L_43:
        /*00c4*/ 	.word	index@(_ZN7cutlass13device_kernelIN5flash19enable_sm80_to_sm89INS1_16FlashAttnFwdSm80INS1_25CollectiveMainloopFwdSm80ILi4ELi1ELb0EN4cute5tupleIJNS5_1CILi128EEENS7_ILi112EEENS7_ILi64EEEEEELi64ENS_10bfloat16_tEfNS_4arch4Sm80ELb0ELb0ELb1ELb0ELb1ELb0ELb1ELb1EEENS1_21CollectiveEpilogueFwdINS6_IJS8_SA_S9_EEENS6_IJNS7_ILi1EEESI_SI_EEESC_SE_Li128ELb0ELb1ELb1ELb0EEENS1_19SingleTileSchedulerILb0ELb1ELb1ELi128EEEEEEEEEvNT_6ParamsE)
        /*00c8*/ 	.word	0x00000004


	//----- nvinfo : EIATTR_FRAME_SIZE
	.align		4
.L_44:
        /*00cc*/ 	.byte	0x04, 0x11
        /*00ce*/ 	.short	(.L_46 - .L_45)
	.align		4
.L_45:
        /*00d0*/ 	.word	index@(_ZN7cutlass13device_kernelIN5flash19enable_sm80_to_sm89INS1_16FlashAttnFwdSm80INS1_25CollectiveMainloopFwdSm80ILi4ELi1ELb0EN4cute5tupleIJNS5_1CILi128EEENS7_ILi112EEENS7_ILi64EEEEEELi64ENS_10bfloat16_tEfNS_4arch4Sm80ELb0ELb0ELb1ELb0ELb1ELb0ELb1ELb1EEENS1_21CollectiveEpilogueFwdINS6_IJS8_SA_S9_EEENS6_IJNS7_ILi1EEESI_SI_EEESC_SE_Li128ELb0ELb1ELb1ELb0EEENS1_19SingleTileSchedulerILb0ELb1ELb1ELi128EEEEEEEEEvNT_6ParamsE)
        /*00d4*/ 	.word	0x00000000


	//----- nvinfo : EIATTR_MIN_STACK_SIZE
	.align		4
.L_46:
        /*00d8*/ 	.byte	0x04, 0x12
        /*00da*/ 	.short	(.L_48 - .L_47)
	.align		4
.L_47:
        /*00dc*/ 	.word	index@(_ZN7cutlass13device_kernelIN5flash19enable_sm80_to_sm89INS1_16FlashAttnFwdSm80INS1_25CollectiveMainloopFwdSm80ILi4ELi1ELb0EN4cute5tupleIJNS5_1CILi128EEENS7_ILi112EEENS7_ILi64EEEEEELi64ENS_10bfloat16_tEfNS_4arch4Sm80ELb0ELb0ELb1ELb0ELb1ELb0ELb1ELb1EEENS1_21CollectiveEpilogueFwdINS6_IJS8_SA_S9_EEENS6_IJNS7_ILi1EEESI_SI_EEESC_SE_Li128ELb0ELb1ELb1ELb0EEENS1_19SingleTileSchedulerILb0ELb1ELb1ELi128EEEEEEEEEvNT_6ParamsE)
        /*00e0*/ 	.word	0x00000000


	//----- nvinfo : EIATTR_MIN_STACK_SIZE
	.align		4
.L_48:
        /*00e4*/ 	.byte	0x04, 0x12
        /*00e6*/ 	.short	(.L_50 - .L_49)
	.align		4
.L_49:
        /*00e8*/ 	.word	index@(_ZN7cutlass13device_kernelIN5flash19enable_sm80_to_sm89INS1_16FlashAttnFwdSm80INS1_25CollectiveMainloopFwdSm80ILi4ELi1ELb0EN4cute5tupleIJNS5_1CILi128EEENS7_ILi80EEENS7_ILi64EEEEEELi64ENS_10bfloat16_tEfNS_4arch4Sm80ELb0ELb0ELb1ELb1ELb1ELb0ELb1ELb1EEENS1_21CollectiveEpilogueFwdINS6_IJS8_SA_S9_EEENS6_IJNS7_ILi1EEESI_SI_EEESC_SE_Li128ELb1ELb1ELb1ELb0EEENS1_36VarlenDynamicPersistentTileSchedulerILi128ELi80ELi128ELi128ELb1ELb1ELb0ELb0ELb1ELb1EEEEEEEEEvNT_6ParamsE)
        /*00ec*/ 	.word	0x00000000


	//----- nvinfo : EIATTR_MIN_STACK_SIZE
	.align		4
.L_50:
        /*00f0*/ 	.byte	0x04, 0x12
        /*00f2*/ 	.short	(.L_52 - .L_51)
	.align		4
.L_51:
        /*00f4*/ 	.word	index@(_ZN7cutlass13device_kernelIN5flash19enable_sm80_to_sm89INS1_16FlashAttnFwdSm80INS1_25CollectiveMainloopFwdSm80ILi4ELi1ELb0EN4cute5tupleIJNS5_1CILi128EEENS7_ILi80EEENS7_ILi64EEEEEELi64ENS_10bfloat16_tEfNS_4arch4Sm80ELb0ELb0ELb1ELb1ELb1ELb1ELb1ELb1EEENS1_21CollectiveEpilogueFwdINS6_IJS8_SA_S9_EEENS6_IJNS7_ILi1EEESI_SI_EEESC_SE_Li128ELb1ELb1ELb1ELb0EEENS1_36VarlenDynamicPersistentTileSchedulerILi128ELi80ELi128ELi128ELb1ELb1ELb0ELb0ELb1ELb1EEEEEEEEEvNT_6ParamsE)
        /*00f8*/ 	.word	0x00000000


	//----- nvinfo : EIATTR_MIN_STACK_SIZE
	.align		4
.L_52:
        /*00fc*/ 	.byte	0x04, 0x12
        /*00fe*/ 	.short	(.L_54 - .L_53)
	.align		4
.L_53:
        /*0100*/ 	.word	index@(_ZN7cutlass13device_kernelIN5flash19enable_sm80_to_sm89INS1_16FlashAttnFwdSm80INS1_25CollectiveMainloopFwdSm80ILi4ELi1ELb0EN4cute5tupleIJNS5_1CILi128EEENS7_ILi96EEENS7_ILi64EEEEEELi64ENS_10bfloat16_tEfNS_4arch4Sm80ELb0ELb1ELb1ELb0ELb1ELb0ELb1ELb1EEENS1_21CollectiveEpilogueFwdINS6_IJS8_SA_S9_EEENS6_IJNS7_ILi1EEESI_SI_EEESC_SE_Li128ELb0ELb1ELb1ELb0EEENS1_19SingleTileSchedulerILb0ELb1ELb1ELi128EEEEEEEEEvNT_6ParamsE)
        /*0104*/ 	.word	0x00000000


	//----- nvinfo : EIATTR_MIN_STACK_SIZE
	.align		4
.L_54:
        /*0108*/ 	.byte	0x04, 0x12
        /*010a*/ 	.short	(.L_56 - .L_55)
	.align		4
.L_55:
        /*010c*/ 	.word	index@(_ZN7cutlass13device_kernelIN5flash19enable_sm80_to_sm89INS1_16FlashAttnFwdSm80INS1_25CollectiveMainloopFwdSm80ILi4ELi1ELb0EN4cute5tupleIJNS5_1CILi128EEENS7_ILi80EEENS7_ILi64EEEEEELi64ENS_10bfloat16_tEfNS_4arch4Sm80ELb0ELb1ELb1ELb1ELb1ELb0ELb1ELb1EEENS1_21CollectiveEpilogueFwdINS6_IJS8_SA_S9_EEENS6_IJNS7_ILi1EEESI_SI_EEESC_SE_Li128ELb1ELb1ELb1ELb0EEENS1_36VarlenDynamicPersistentTileSchedulerILi128ELi80ELi128ELi128ELb1ELb1ELb0ELb1ELb0ELb1EEEEEEEEEvNT_6ParamsE)
        /*0110*/ 	.word	0x00000000


	//----- nvinfo : EIATTR_MIN_STACK_SIZE
	.align		4
.L_56:
        /*0114*/ 	.byte	0x04, 0x12
        /*0116*/ 	.short	(.L_58 - .L_57)
	.align		4
.L_57:
        /*0118*/ 	.word	index@(_ZN7cutlass13device_kernelIN5flash19enable_sm80_to_sm89INS1_16FlashAttnFwdSm80INS1_25CollectiveMainloopFwdSm80ILi4ELi1ELb0EN4cute5tupleIJNS5_1CILi128EEENS7_ILi80EEENS7_ILi64EEEEEELi64ENS_10bfloat16_tEfNS_4arch4Sm80ELb0ELb1ELb1ELb1ELb1ELb1ELb1ELb1EEENS1_21CollectiveEpilogueFwdINS6_IJS8_SA_S9_EEENS6_IJNS7_ILi1EEESI_SI_EEESC_SE_Li128ELb1ELb1ELb1ELb0EEENS1_36VarlenDynamicPersistentTileSchedulerILi128ELi80ELi128ELi128ELb1ELb1ELb0ELb1ELb0ELb1EEEEEEEEEvNT_6ParamsE)
        /*011c*/ 	.word	0x00000000


	//----- nvinfo : EIATTR_MIN_STACK_SIZE
	.align		4
.L_58:
        /*0120*/ 	.byte	0x04, 0x12
        /*0122*/ 	.short	(.L_60 - .L_59)
	.align		4
.L_59:
        /*0124*/ 	.word	index@(_ZN7cutlass13device_kernelIN5flash19enable_sm80_to_sm89INS1_16FlashAttnFwdSm80INS1_25CollectiveMainloopFwdSm80ILi4ELi1ELb0EN4cute5tupleIJNS5_1CILi128EEENS7_ILi112EEENS7_ILi64EEEEEELi64ENS_10bfloat16_tEfNS_4arch4Sm80ELb1ELb0ELb1ELb0ELb1ELb0ELb1ELb1EEENS1_21CollectiveEpilogueFwdINS6_IJS8_SA_S9_EEENS6_IJNS7_ILi1EEESI_SI_EEESC_SE_Li128ELb0ELb1ELb1ELb0EEENS1_30DynamicPersistentTileSchedulerILi128ELi128ELb1ELb1ELb0EEEEEEEEEvNT_6ParamsE)
        /*0128*/ 	.word	0x00000000


	//----- nvinfo : EIATTR_MIN_STACK_SIZE
	.align		4
.L_60:
        /*012c*/ 	.byte	0x04, 0x12
        /*012e*/ 	.short	(.L_62 - .L_61)
	.align		4
.L_61:
        /*0130*/ 	.word	index@(_ZN7cutlass13device_kernelIN5flash19enable_sm80_to_sm89INS1_16FlashAttnFwdSm80INS1_25CollectiveMainloopFwdSm80ILi4ELi1ELb0EN4cute5tupleIJNS5_1CILi128EEENS7_ILi80EEENS7_ILi64EEEEEELi64ENS_10bfloat16_tEfNS_4arch4Sm80ELb1ELb0ELb1ELb1ELb1ELb0ELb1ELb1EEENS1_21CollectiveEpilogueFwdINS6_IJS8_SA_S9_EEENS6_IJNS7_ILi1EEESI_SI_EEESC_SE_Li128ELb1ELb1ELb1ELb0EEENS1_36VarlenDynamicPersistentTileSchedulerILi128ELi80ELi128ELi128ELb1ELb1ELb0ELb1ELb1ELb1EEEEEEEEEvNT_6ParamsE)
        /*0134*/ 	.word	0x00000000


	//----- nvinfo : EIATTR_MIN_STACK_SIZE
	.align		4
.L_62:
        /*0138*/ 	.byte	0x04, 0x12
        /*013a*/ 	.short	(.L_64 - .L_63)
	.align		4
.L_63:
        /*013c*/ 	.word	index@(_ZN7cutlass13device_kernelIN5flash19enable_sm80_to_sm89INS1_16FlashAttnFwdSm80INS1_25CollectiveMainloopFwdSm80ILi4ELi1ELb0EN4cute5tupleIJNS5_1CILi128EEENS7_ILi80EEENS7_ILi64EEEEEELi64ENS_10bfloat16_tEfNS_4arch4Sm80ELb1ELb0ELb1ELb1ELb1ELb1ELb1ELb1EEENS1_21CollectiveEpilogueFwdINS6_IJS8_SA_S9_EEENS6_IJNS7_ILi1EEESI_SI_EEESC_SE_Li128ELb1ELb1ELb1ELb0EEENS1_36VarlenDynamicPersistentTileSchedulerILi128ELi80ELi128ELi128ELb1ELb1ELb0ELb1ELb1ELb1EEEEEEEEEvNT_6ParamsE)
        /*0140*/ 	.word	0x00000000
.L_64:


//--------------------- .nv.compat                --------------------------
	.section	.nv.compat,"",@"SHT_CUDA_COMPAT_INFO"
	.align	4
        /*0000*/ 	.byte	0x02, 0x09, 0x01, 0x00, 0x02, 0x02, 0x01, 0x00, 0x02, 0x05, 0x05, 0x00, 0x03, 0x07, 0x01, 0x01
        /*0010*/ 	.byte	0x02, 0x03, 0x00, 0x00, 0x02, 0x06, 0x01, 0x00, 0x04, 0x0b, 0x08, 0x00, 0x00, 0x00, 0x00, 0x00
        /*0020*/ 	.byte	0x00, 0x00, 0x00, 0x00


//--------------------- .nv.info._ZN7cutlass13device_kernelIN5flash19enable_sm80_to_sm89INS1_16FlashAttnFwdSm80INS1_25CollectiveMainloopFwdSm80ILi4ELi1ELb0EN4cute5tupleIJNS5_1CILi128EEENS7_ILi112EEENS7_ILi64EEEEEELi64ENS_10bfloat16_tEfNS_4arch4Sm80ELb0ELb0ELb1ELb0ELb1ELb0ELb1ELb1EEENS1_21CollectiveEpilogueFwdINS6_IJS8_SA_S9_EEENS6_IJNS7_ILi1EEESI_SI_EEESC_SE_Li128ELb0ELb1ELb1ELb0EEENS1_19SingleTileSchedulerILb0ELb1ELb1ELi128EEEEEEEEEvNT_6ParamsE --------------------------
	.section	.nv.info._ZN7cutlass13device_kernelIN5flash19enable_sm80_to_sm89INS1_16FlashAttnFwdSm80INS1_25CollectiveMainloopFwdSm80ILi4ELi1ELb0EN4cute5tupleIJNS5_1CILi128EEENS7_ILi112EEENS7_ILi64EEEEEELi64ENS_10bfloat16_tEfNS_4arch4Sm80ELb0ELb0ELb1ELb0ELb1ELb0ELb1ELb1EEENS1_21CollectiveEpilogueFwdINS6_IJS8_SA_S9_EEENS6_IJNS7_ILi1EEESI_SI_EEESC_SE_Li128ELb0ELb1ELb1ELb0EEENS1_19SingleTileSchedulerILb0ELb1ELb1ELi128EEEEEEEEEvNT_6ParamsE,"",@"SHT_CUDA_INFO"
	.sectionflags	@""
	.align	4


	//----- nvinfo : EIATTR_CUDA_API_VERSION
	.align		4
        /*0000*/ 	.byte	0x04, 0x37
        /*0002*/ 	.short	(.L_66 - .L_65)
.L_65:
        /*0004*/ 	.word	0x00000082


	//----- nvinfo : EIATTR_KPARAM_INFO
	.align		4
.L_66:
        /*0008*/ 	.byte	0x04, 0x17
        /*000a*/ 	.short	(.L_68 - .L_67)
.L_67:
        /*000c*/ 	.word	0x00000000
        /*0010*/ 	.short	0x0000
        /*0012*/ 	.short	0x0000
        /*0014*/ 	.byte	0x00, 0xf0, 0x61, 0x10


	//----- nvinfo : EIATTR_SPARSE_MMA_MASK
	.align		4
.L_68:
        /*0018*/ 	.byte	0x03, 0x50
        /*001a*/ 	.short	0x0000


	//----- nvinfo : EIATTR_MAXREG_COUNT
	.align		4
        /*001c*/ 	.byte	0x03, 0x1b
        /*001e*/ 	.short	0x00ff


	//----- nvinfo : EIATTR_MERCURY_ISA_VERSION
	.align		4
        /*0020*/ 	.byte	0x03, 0x5f
        /*0022*/ 	.short	0x0101


	//----- nvinfo : EIATTR_EXIT_INSTR_OFFSETS
	.align		4
        /*0024*/ 	.byte	0x04, 0x1c
        /*0026*/ 	.short	(.L_70 - .L_69)


	//   ....[0]....
.L_69:
        /*0028*/ 	.word	0x00000010


	//----- nvinfo : EIATTR_MAX_THREADS
	.align		4
.L_70:
        /*002c*/ 	.byte	0x04, 0x05
        /*002e*/ 	.short	(.L_72 - .L_71)
.L_71:
        /*0030*/ 	.word	0x00000080
        /*0034*/ 	.word	0x00000001
        /*0038*/ 	.word	0x00000001


	//----- nvinfo : EIATTR_CBANK_PARAM_SIZE
	.align		4
.L_72:
        /*003c*/ 	.byte	0x03, 0x19
        /*003e*/ 	.short	0x0418


	//----- nvinfo : EIATTR_PARAM_CBANK
	.align		4
        /*0040*/ 	.byte	0x04, 0x0a
        /*0042*/ 	.short	(.L_74 - .L_73)
	.align		4
.L_73:
        /*0044*/ 	.word	index@(.nv.constant0._ZN7cutlass13device_kernelIN5flash19enable_sm80_to_sm89INS1_16FlashAttnFwdSm80INS1_25CollectiveMainloopFwdSm80ILi4ELi1ELb0EN4cute5tupleIJNS5_1CILi128EEENS7_ILi112EEENS7_ILi64EEEEEELi64ENS_10bfloat16_tEfNS_4arch4Sm80ELb0ELb0ELb1ELb0ELb1ELb0ELb1ELb1EEENS1_21CollectiveEpilogueFwdINS6_IJS8_SA_S9_EEENS6_IJNS7_ILi1EEESI_SI_EEESC_SE_Li128ELb0ELb1ELb1ELb0EEENS1_19SingleTileSchedulerILb0ELb1ELb1ELi128EEEEEEEEEvNT_6ParamsE)
        /*0048*/ 	.short	0x0210
        /*004a*/ 	.short	0x0418


	//----- nvinfo : EIATTR_SW_WAR
	.align		4
.L_74:
        /*004c*/ 	.byte	0x04, 0x36
        /*004e*/ 	.short	(.L_76 - .L_75)
.L_75:
        /*0050*/ 	.word	0x00000008
.L_76:


//--------------------- .nv.info._ZN7cutlass13device_kernelIN5flash19enable_sm80_to_sm89INS1_16FlashAttnFwdSm80INS1_25CollectiveMainloopFwdSm80ILi4ELi1ELb0EN4cute5tupleIJNS5_1CILi128EEENS7_ILi80EEENS7_ILi64EEEEEELi64ENS_10bfloat16_tEfNS_4arch4Sm80ELb0ELb0ELb1ELb1ELb1ELb0ELb1ELb1EEENS1_21CollectiveEpilogueFwdINS6_IJS8_SA_S9_EEENS6_IJNS7_ILi1EEESI_SI_EEESC_SE_Li128ELb1ELb1ELb1ELb0EEENS1_36VarlenDynamicPersistentTileSchedulerILi128ELi80ELi128ELi128ELb1ELb1ELb0ELb0ELb1ELb1EEEEEEEEEvNT_6ParamsE --------------------------
	.section	.nv.info._ZN7cutlass13device_kernelIN5flash19enable_sm80_to_sm89INS1_16FlashAttnFwdSm80INS1_25CollectiveMainloopFwdSm80ILi4ELi1ELb0EN4cute5tupleIJNS5_1CILi128EEENS7_ILi80EEENS7_ILi64EEEEEELi64ENS_10bfloat16_tEfNS_4arch4Sm80ELb0ELb0ELb1ELb1ELb1ELb0ELb1ELb1EEENS1_21CollectiveEpilogueFwdINS6_IJS8_SA_S9_EEENS6_IJNS7_ILi1EEESI_SI_EEESC_SE_Li128ELb1ELb1ELb1ELb0EEENS1_36VarlenDynamicPersistentTileSchedulerILi128ELi80ELi128ELi128ELb1ELb1ELb0ELb0ELb1ELb1EEEEEEEEEvNT_6ParamsE,"",@"SHT_CUDA_INFO"
	.sectionflags	@""
	.align	4


	//----- nvinfo : EIATTR_CUDA_API_VERSION
	.align		4
        /*0000*/ 	.byte	0x04, 0x37
        /*0002*/ 	.short	(.L_78 - .L_77)
.L_77:
        /*0004*/ 	.word	0x00000082


	//----- nvinfo : EIATTR_KPARAM_INFO
	.align		4
.L_78:
        /*0008*/ 	.byte	0x04, 0x17
        /*000a*/ 	.short	(.L_80 - .L_79)
.L_79:
        /*000c*/ 	.word	0x00000000
        /*0010*/ 	.short	0x0000
        /*0012*/ 	.short	0x0000
        /*0014*/ 	.byte	0x00, 0xf0, 0xe1, 0x10


	//----- nvinfo : EIATTR_SPARSE_MMA_MASK
	.align		4
.L_80:
        /*0018*/ 	.byte	0x03, 0x50
        /*001a*/ 	.short	0x0000


	//----- nvinfo : EIATTR_MAXREG_COUNT
	.align		4
        /*001c*/ 	.byte	0x03, 0x1b
        /*001e*/ 	.short	0x00ff


	//----- nvinfo : EIATTR_MERCURY_ISA_VERSION
	.align		4
        /*0020*/ 	.byte	0x03, 0x5f
        /*0022*/ 	.short	0x0101


	//----- nvinfo : EIATTR_EXIT_INSTR_OFFSETS
	.align		4
        /*0024*/ 	.byte	0x04, 0x1c
        /*0026*/ 	.short	(.L_82 - .L_81)


	//   ....[0]....
.L_81:
        /*0028*/ 	.word	0x00000010


	//----- nvinfo : EIATTR_MAX_THREADS
	.align		4
.L_82:
        /*002c*/ 	.byte	0x04, 0x05
        /*002e*/ 	.short	(.L_84 - .L_83)
.L_83:
        /*0030*/ 	.word	0x00000080
        /*0034*/ 	.word	0x00000001
        /*0038*/ 	.word	0x00000001


	//----- nvinfo : EIATTR_CBANK_PARAM_SIZE
	.align		4
.L_84:
        /*003c*/ 	.byte	0x03, 0x19
        /*003e*/ 	.short	0x0438


	//----- nvinfo : EIATTR_PARAM_CBANK
	.align		4
        /*0040*/ 	.byte	0x04, 0x0a
        /*0042*/ 	.short	(.L_86 - .L_85)
	.align		4
.L_85:
        /*0044*/ 	.word	index@(.nv.constant0._ZN7cutlass13device_kernelIN5flash19enable_sm80_to_sm89INS1_16FlashAttnFwdSm80INS1_25CollectiveMainloopFwdSm80ILi4ELi1ELb0EN4cute5tupleIJNS5_1CILi128EEENS7_ILi80EEENS7_ILi64EEEEEELi64ENS_10bfloat16_tEfNS_4arch4Sm80ELb0ELb0ELb1ELb1ELb1ELb0ELb1ELb1EEENS1_21CollectiveEpilogueFwdINS6_IJS8_SA_S9_EEENS6_IJNS7_ILi1EEESI_SI_EEESC_SE_Li128ELb1ELb1ELb1ELb0EEENS1_36VarlenDynamicPersistentTileSchedulerILi128ELi80ELi128ELi128ELb1ELb1ELb0ELb0ELb1ELb1EEEEEEEEEvNT_6ParamsE)
        /*0048*/ 	.short	0x0210
        /*004a*/ 	.short	0x0438


	//----- nvinfo : EIATTR_SW_WAR
	.align		4
.L_86:
        /*004c*/ 	.byte	0x04, 0x36
        /*004e*/ 	.short	(.L_88 - .L_87)
.L_87:
        /*0050*/ 	.word	0x00000008
.L_88:


//--------------------- .nv.info._ZN7cutlass13device_kernelIN5flash19enable_sm80_to_sm89INS1_16FlashAttnFwdSm80INS1_25CollectiveMainloopFwdSm80ILi4ELi1ELb0EN4cute5tupleIJNS5_1CILi128EEENS7_ILi80EEENS7_ILi64EEEEEELi64ENS_10bfloat16_tEfNS_4arch4Sm80ELb0ELb0ELb1ELb1ELb1ELb1ELb1ELb1EEENS1_21CollectiveEpilogueFwdINS6_IJS8_SA_S9_EEENS6_IJNS7_ILi1EEESI_SI_EEESC_SE_Li128ELb1ELb1ELb1ELb0EEENS1_36VarlenDynamicPersistentTileSchedulerILi128ELi80ELi128ELi128ELb1ELb1ELb0ELb0ELb1ELb1EEEEEEEEEvNT_6ParamsE --------------------------
	.section	.nv.info._ZN7cutlass13device_kernelIN5flash19enable_sm80_to_sm89INS1_16FlashAttnFwdSm80INS1_25CollectiveMainloopFwdSm80ILi4ELi1ELb0EN4cute5tupleIJNS5_1CILi128EEENS7_ILi80EEENS7_ILi64EEEEEELi64ENS_10bfloat16_tEfNS_4arch4Sm80ELb0ELb0ELb1ELb1ELb1ELb1ELb1ELb1EEENS1_21CollectiveEpilogueFwdINS6_IJS8_SA_S9_EEENS6_IJNS7_ILi1EEESI_SI_EEESC_SE_Li128ELb1ELb1ELb1ELb0EEENS1_36VarlenDynamicPersistentTileSchedulerILi128ELi80ELi128ELi128ELb1ELb1ELb0ELb0ELb1ELb1EEEEEEEEEvNT_6ParamsE,"",@"SHT_CUDA_INFO"
	.sectionflags	@""
	.align	4


	//----- nvinfo : EIATTR_CUDA_API_VERSION
	.align		4
        /*0000*/ 	.byte	0x04, 0x37
        /*0002*/ 	.short	(.L_90 - .L_89)
.L_89:
        /*0004*/ 	.word	0x00000082


	//----- nvinfo : EIATTR_KPARAM_INFO
	.align		4
.L_90:
        /*0008*/ 	.byte	0x04, 0x17
        /*000a*/ 	.short	(.L_92 - .L_91)
.L_91:
        /*000c*/ 	.word	0x00000000
        /*0010*/ 	.short	0x0000
        /*0012*/ 	.short	0x0000
        /*0014*/ 	.byte	0x00, 0xf0, 0xe1, 0x10


	//----- nvinfo : EIATTR_SPARSE_MMA_MASK
	.align		4
.L_92:
        /*0018*/ 	.byte	0x03, 0x50
        /*001a*/ 	.short	0x0000


	//----- nvinfo : EIATTR_MAXREG_COUNT
	.align		4
        /*001c*/ 	.byte	0x03, 0x1b
        /*001e*/ 	.short	0x00ff


	//----- nvinfo : EIATTR_MERCURY_ISA_VERSION
	.align		4
        /*0020*/ 	.byte	0x03, 0x5f
        /*0022*/ 	.short	0x0101


	//----- nvinfo : EIATTR_EXIT_INSTR_OFFSETS
	.align		4
        /*0024*/ 	.byte	0x04, 0x1c
        /*0026*/ 	.short	(.L_94 - .L_93)


	//   ....[0]....
.L_93:
        /*0028*/ 	.word	0x00000010


	//----- nvinfo : EIATTR_MAX_THREADS
	.align		4
.L_94:
        /*002c*/ 	.byte	0x04, 0x05
        /*002e*/ 	.short	(.L_96 - .L_95)
.L_95:
        /*0030*/ 	.word	0x00000080
        /*0034*/ 	.word	0x00000001
        /*0038*/ 	.word	0x00000001


	//----- nvinfo : EIATTR_CBANK_PARAM_SIZE
	.align		4
.L_96:
        /*003c*/ 	.byte	0x03, 0x19
        /*003e*/ 	.short	0x0438


	//----- nvinfo : EIATTR_PARAM_CBANK
	.align		4
        /*0040*/ 	.byte	0x04, 0x0a
        /*0042*/ 	.short	(.L_98 - .L_97)
	.align		4
.L_97:
        /*0044*/ 	.word	index@(.nv.constant0._ZN7cutlass13device_kernelIN5flash19enable_sm80_to_sm89INS1_16FlashAttnFwdSm80INS1_25CollectiveMainloopFwdSm80ILi4ELi1ELb0EN4cute5tupleIJNS5_1CILi128EEENS7_ILi80EEENS7_ILi64EEEEEELi64ENS_10bfloat16_tEfNS_4arch4Sm80ELb0ELb0ELb1ELb1ELb1ELb1ELb1ELb1EEENS1_21CollectiveEpilogueFwdINS6_IJS8_SA_S9_EEENS6_IJNS7_ILi1EEESI_SI_EEESC_SE_Li128ELb1ELb1ELb1ELb0EEENS1_36VarlenDynamicPersistentTileSchedulerILi128ELi80ELi128ELi128ELb1ELb1ELb0ELb0ELb1ELb1EEEEEEEEEvNT_6ParamsE)
        /*0048*/ 	.short	0x0210
        /*004a*/ 	.short	0x0438


	//----- nvinfo : EIATTR_SW_WAR
	.align		4
.L_98:
        /*004c*/ 	.byte	0x04, 0x36
        /*004e*/ 	.short	(.L_100 - .L_99)
.L_99:
        /*0050*/ 	.word	0x00000008
.L_100:


//--------------------- .nv.info._ZN7cutlass13device_kernelIN5flash19enable_sm80_to_sm89INS1_16FlashAttnFwdSm80INS1_25CollectiveMainloopFwdSm80ILi4ELi1ELb0EN4cute5tupleIJNS5_1CILi128EEENS7_ILi96EEENS7_ILi64EEEEEELi64ENS_10bfloat16_tEfNS_4arch4Sm80ELb0ELb1ELb1ELb0ELb1ELb0ELb1ELb1EEENS1_21CollectiveEpilogueFwdINS6_IJS8_SA_S9_EEENS6_IJNS7_ILi1EEESI_SI_EEESC_SE_Li128ELb0ELb1ELb1ELb0EEENS1_19SingleTileSchedulerILb0ELb1ELb1ELi128EEEEEEEEEvNT_6ParamsE --------------------------
	.section	.nv.info._ZN7cutlass13device_kernelIN5flash19enable_sm80_to_sm89INS1_16FlashAttnFwdSm80INS1_25CollectiveMainloopFwdSm80ILi4ELi1ELb0EN4cute5tupleIJNS5_1CILi128EEENS7_ILi96EEENS7_ILi64EEEEEELi64ENS_10bfloat16_tEfNS_4arch4Sm80ELb0ELb1ELb1ELb0ELb1ELb0ELb1ELb1EEENS1_21CollectiveEpilogueFwdINS6_IJS8_SA_S9_EEENS6_IJNS7_ILi1EEESI_SI_EEESC_SE_Li128ELb0ELb1ELb1ELb0EEENS1_19SingleTileSchedulerILb0ELb1ELb1ELi128EEEEEEEEEvNT_6ParamsE,"",@"SHT_CUDA_INFO"
	.sectionflags	@""
	.align	4


	//----- nvinfo : EIATTR_CUDA_API_VERSION
	.align		4
        /*0000*/ 	.byte	0x04, 0x37
        /*0002*/ 	.short	(.L_102 - .L_101)
.L_101:
        /*0004*/ 	.word	0x00000082


	//----- nvinfo : EIATTR_KPARAM_INFO
	.align		4
.L_102:
        /*0008*/ 	.byte	0x04, 0x17
        /*000a*/ 	.short	(.L_104 - .L_103)
.L_103:
        /*000c*/ 	.word	0x00000000
        /*0010*/ 	.short	0x0000
        /*0012*/ 	.short	0x0000
        /*0014*/ 	.byte	0x00, 0xf0, 0x61, 0x10


	//----- nvinfo : EIATTR_SPARSE_MMA_MASK
	.align		4
.L_104:
        /*0018*/ 	.byte	0x03, 0x50
        /*001a*/ 	.short	0x0000


	//----- nvinfo : EIATTR_MAXREG_COUNT
	.align		4
        /*001c*/ 	.byte	0x03, 0x1b
        /*001e*/ 	.short	0x00ff


	//----- nvinfo : EIATTR_MERCURY_ISA_VERSION
	.align		4
        /*0020*/ 	.byte	0x03, 0x5f
        /*0022*/ 	.short	0x0101


	//----- nvinfo : EIATTR_EXIT_INSTR_OFFSETS
	.align		4
        /*0024*/ 	.byte	0x04, 0x1c
        /*0026*/ 	.short	(.L_106 - .L_105)


	//   ....[0]....
.L_105:
        /*0028*/ 	.word	0x00000010


	//----- nvinfo : EIATTR_MAX_THREADS
	.align		4
.L_106:
        /*002c*/ 	.byte	0x04, 0x05
        /*002e*/ 	.short	(.L_108 - .L_107)
.L_107:
        /*0030*/ 	.word	0x00000080
        /*0034*/ 	.word	0x00000001
        /*0038*/ 	.word	0x00000001


	//----- nvinfo : EIATTR_CBANK_PARAM_SIZE
	.align		4
.L_108:
        /*003c*/ 	.byte	0x03, 0x19
        /*003e*/ 	.short	0x0418


	//----- nvinfo : EIATTR_PARAM_CBANK
	.align		4
        /*0040*/ 	.byte	0x04, 0x0a
        /*0042*/ 	.short	(.L_110 - .L_109)
	.align		4
.L_109:
        /*0044*/ 	.word	index@(.nv.constant0._ZN7cutlass13device_kernelIN5flash19enable_sm80_to_sm89INS1_16FlashAttnFwdSm80INS1_25CollectiveMainloopFwdSm80ILi4ELi1ELb0EN4cute5tupleIJNS5_1CILi128EEENS7_ILi96EEENS7_ILi64EEEEEELi64ENS_10bfloat16_tEfNS_4arch4Sm80ELb0ELb1ELb1ELb0ELb1ELb0ELb1ELb1EEENS1_21CollectiveEpilogueFwdINS6_IJS8_SA_S9_EEENS6_IJNS7_ILi1EEESI_SI_EEESC_SE_Li128ELb0ELb1ELb1ELb0EEENS1_19SingleTileSchedulerILb0ELb1ELb1ELi128EEEEEEEEEvNT_6ParamsE)
        /*0048*/ 	.short	0x0210
        /*004a*/ 	.short	0x0418


	//----- nvinfo : EIATTR_SW_WAR
	.align		4
.L_110:
        /*004c*/ 	.byte	0x04, 0x36
        /*004e*/ 	.short	(.L_112 - .L_111)
.L_111:
        /*0050*/ 	.word	0x00000008
.L_112:


//--------------------- .nv.info._ZN7cutlass13device_kernelIN5flash19enable_sm80_to_sm89INS1_16FlashAttnFwdSm80INS1_25CollectiveMainloopFwdSm80ILi4ELi1ELb0EN4cute5tupleIJNS5_1CILi128EEENS7_ILi80EEENS7_ILi64EEEEEELi64ENS_10bfloat16_tEfNS_4arch4Sm80ELb0ELb1ELb1ELb1ELb1ELb0ELb1ELb1EEENS1_21CollectiveEpilogueFwdINS6_IJS8_SA_S9_EEENS6_IJNS7_ILi1EEESI_SI_EEESC_SE_Li128ELb1ELb1ELb1ELb0EEENS1_36VarlenDynamicPersistentTileSchedulerILi128ELi80ELi128ELi128ELb1ELb1ELb0ELb1ELb0ELb1EEEEEEEEEvNT_6ParamsE --------------------------
	.section	.nv.info._ZN7cutlass13device_kernelIN5flash19enable_sm80_to_sm89INS1_16FlashAttnFwdSm80INS1_25CollectiveMainloopFwdSm80ILi4ELi1ELb0EN4cute5tupleIJNS5_1CILi128EEENS7_ILi80EEENS7_ILi64EEEEEELi64ENS_10bfloat16_tEfNS_4arch4Sm80ELb0ELb1ELb1ELb1ELb1ELb0ELb1ELb1EEENS1_21CollectiveEpilogueFwdINS6_IJS8_SA_S9_EEENS6_IJNS7_ILi1EEESI_SI_EEESC_SE_Li128ELb1ELb1ELb1ELb0EEENS1_36VarlenDynamicPersistentTileSchedulerILi128ELi80ELi128ELi128ELb1ELb1ELb0ELb1ELb0ELb1EEEEEEEEEvNT_6ParamsE,"",@"SHT_CUDA_INFO"
	.sectionflags	@""
	.align	4


	//----- nvinfo : EIATTR_CUDA_API_VERSION
	.align		4
        /*0000*/ 	.byte	0x04, 0x37
        /*0002*/ 	.short	(.L_114 - .L_113)
.L_113:
        /*0004*/ 	.word	0x00000082


	//----- nvinfo : EIATTR_KPARAM_INFO
	.align		4
.L_114:
        /*0008*/ 	.byte	0x04, 0x17
        /*000a*/ 	.short	(.L_116 - .L_115)
.L_115:
        /*000c*/ 	.word	0x00000000
        /*0010*/ 	.short	0x0000
        /*0012*/ 	.short	0x0000
        /*0014*/ 	.byte	0x00, 0xf0, 0xe1, 0x10


	//----- nvinfo : EIATTR_SPARSE_MMA_MASK
	.align		4
.L_116:
        /*0018*/ 	.byte	0x03, 0x50
        /*001a*/ 	.short	0x0000


	//----- nvinfo : EIATTR_MAXREG_COUNT
	.align		4
        /*001c*/ 	.byte	0x03, 0x1b
        /*001e*/ 	.short	0x00ff


	//----- nvinfo : EIATTR_MERCURY_ISA_VERSION
	.align		4
        /*0020*/ 	.byte	0x03, 0x5f
        /*0022*/ 	.short	0x0101


	//----- nvinfo : EIATTR_EXIT_INSTR_OFFSETS
	.align		4
        /*0024*/ 	.byte	0x04, 0x1c
        /*0026*/ 	.short	(.L_118 - .L_117)


	//   ....[0]....
.L_117:
        /*0028*/ 	.word	0x00000010


	//----- nvinfo : EIATTR_MAX_THREADS
	.align		4
.L_118:
        /*002c*/ 	.byte	0x04, 0x05
        /*002e*/ 	.short	(.L_120 - .L_119)
.L_119:
        /*0030*/ 	.word	0x00000080
        /*0034*/ 	.word	0x00000001
        /*0038*/ 	.word	0x00000001


	//----- nvinfo : EIATTR_CBANK_PARAM_SIZE
	.align		4
.L_120:
        /*003c*/ 	.byte	0x03, 0x19
        /*003e*/ 	.short	0x0438


	//----- nvinfo : EIATTR_PARAM_CBANK
	.align		4
        /*0040*/ 	.byte	0x04, 0x0a
        /*0042*/ 	.short	(.L_122 - .L_121)
	.align		4
.L_121:
        /*0044*/ 	.word	index@(.nv.constant0._ZN7cutlass13device_kernelIN5flash19enable_sm80_to_sm89INS1_16FlashAttnFwdSm80INS1_25CollectiveMainloopFwdSm80ILi4ELi1ELb0EN4cute5tupleIJNS5_1CILi128EEENS7_ILi80EEENS7_ILi64EEEEEELi64ENS_10bfloat16_tEfNS_4arch4Sm80ELb0ELb1ELb1ELb1ELb1ELb0ELb1ELb1EEENS1_21CollectiveEpilogueFwdINS6_IJS8_SA_S9_EEENS6_IJNS7_ILi1EEESI_SI_EEESC_SE_Li128ELb1ELb1ELb1ELb0EEENS1_36VarlenDynamicPersistentTileSchedulerILi128ELi80ELi128ELi128ELb1ELb1ELb0ELb1ELb0ELb1EEEEEEEEEvNT_6ParamsE)
        /*0048*/ 	.short	0x0210
        /*004a*/ 	.short	0x0438


	//----- nvinfo : EIATTR_SW_WAR
	.align		4
.L_122:
        /*004c*/ 	.byte	0x04, 0x36
        /*004e*/ 	.short	(.L_124 - .L_123)
.L_123:
        /*0050*/ 	.word	0x00000008
.L_124:


//--------------------- .nv.info._ZN7cutlass13device_kernelIN5flash19enable_sm80_to_sm89INS1_16FlashAttnFwdSm80INS1_25CollectiveMainloopFwdSm80ILi4ELi1ELb0EN4cute5tupleIJNS5_1CILi128EEENS7_ILi80EEENS7_ILi64EEEEEELi64ENS_10bfloat16_tEfNS_4arch4Sm80ELb0ELb1ELb1ELb1ELb1ELb1ELb1ELb1EEENS1_21CollectiveEpilogueFwdINS6_IJS8_SA_S9_EEENS6_IJNS7_ILi1EEESI_SI_EEESC_SE_Li128ELb1ELb1ELb1ELb0EEENS1_36VarlenDynamicPersistentTileSchedulerILi128ELi80ELi128ELi128ELb1ELb1ELb0ELb1ELb0ELb1EEEEEEEEEvNT_6ParamsE --------------------------
	.section	.nv.info._ZN7cutlass13device_kernelIN5flash19enable_sm80_to_sm89INS1_16FlashAttnFwdSm80INS1_25CollectiveMainloopFwdSm80ILi4ELi1ELb0EN4cute5tupleIJNS5_1CILi128EEENS7_ILi80EEENS7_ILi64EEEEEELi64ENS_10bfloat16_tEfNS_4arch4Sm80ELb0ELb1ELb1ELb1ELb1ELb1ELb1ELb1EEENS1_21CollectiveEpilogueFwdINS6_IJS8_SA_S9_EEENS6_IJNS7_ILi1EEESI_SI_EEESC_SE_Li128ELb1ELb1ELb1ELb0EEENS1_36VarlenDynamicPersistentTileSchedulerILi128ELi80ELi128ELi128ELb1ELb1ELb0ELb1ELb0ELb1EEEEEEEEEvNT_6ParamsE,"",@"SHT_CUDA_INFO"
	.sectionflags	@""
	.align	4


	//----- nvinfo : EIATTR_CUDA_API_VERSION
	.align		4
        /*0000*/ 	.byte	0x04, 0x37
        /*0002*/ 	.short	(.L_126 - .L_125)
.L_125:
        /*0004*/ 	.word	0x00000082


	//----- nvinfo : EIATTR_KPARAM_INFO
	.align		4
.L_126:
        /*0008*/ 	.byte	0x04, 0x17
        /*000a*/ 	.short	(.L_128 - .L_127)
.L_127:
        /*000c*/ 	.word	0x00000000
        /*0010*/ 	.short	0x0000
        /*0012*/ 	.short	0x0000
        /*0014*/ 	.byte	0x00, 0xf0, 0xe1, 0x10


	//----- nvinfo : EIATTR_SPARSE_MMA_MASK
	.align		4
.L_128:
        /*0018*/ 	.byte	0x03, 0x50
        /*001a*/ 	.short	0x0000


	//----- nvinfo : EIATTR_MAXREG_COUNT
	.align		4
        /*001c*/ 	.byte	0x03, 0x1b
        /*001e*/ 	.short	0x00ff


	//----- nvinfo : EIATTR_MERCURY_ISA_VERSION
	.align		4
        /*0020*/ 	.byte	0x03, 0x5f
        /*0022*/ 	.short	0x0101


	//----- nvinfo : EIATTR_EXIT_INSTR_OFFSETS
	.align		4
        /*0024*/ 	.byte	0x04, 0x1c
        /*0026*/ 	.short	(.L_130 - .L_129)


	//   ....[0]....
.L_129:
        /*0028*/ 	.word	0x00000010


	//----- nvinfo : EIATTR_MAX_THREADS
	.align		4
.L_130:
        /*002c*/ 	.byte	0x04, 0x05
        /*002e*/ 	.short	(.L_132 - .L_131)
.L_131:
        /*0030*/ 	.word	0x00000080
        /*0034*/ 	.word	0x00000001
        /*0038*/ 	.word	0x00000001


	//----- nvinfo : EIATTR_CBANK_PARAM_SIZE
	.align		4
.L_132:
        /*003c*/ 	.byte	0x03, 0x19
        /*003e*/ 	.short	0x0438


	//----- nvinfo : EIATTR_PARAM_CBANK
	.align		4
        /*0040*/ 	.byte	0x04, 0x0a
        /*0042*/ 	.short	(.L_134 - .L_133)
	.align		4
.L_133:
        /*0044*/ 	.word	index@(.nv.constant0._ZN7cutlass13device_kernelIN5flash19enable_sm80_to_sm89INS1_16FlashAttnFwdSm80INS1_25CollectiveMainloopFwdSm80ILi4ELi1ELb0EN4cute5tupleIJNS5_1CILi128EEENS7_ILi80EEENS7_ILi64EEEEEELi64ENS_10bfloat16_tEfNS_4arch4Sm80ELb0ELb1ELb1ELb1ELb1ELb1ELb1ELb1EEENS1_21CollectiveEpilogueFwdINS6_IJS8_SA_S9_EEENS6_IJNS7_ILi1EEESI_SI_EEESC_SE_Li128ELb1ELb1ELb1ELb0EEENS1_36VarlenDynamicPersistentTileSchedulerILi128ELi80ELi128ELi128ELb1ELb1ELb0ELb1ELb0ELb1EEEEEEEEEvNT_6ParamsE)
        /*0048*/ 	.short	0x0210
        /*004a*/ 	.short	0x0438


	//----- nvinfo : EIATTR_SW_WAR
	.align		4
.L_134:
        /*004c*/ 	.byte	0x04, 0x36
        /*004e*/ 	.short	(.L_136 - .L_135)
.L_135:
        /*0050*/ 	.word	0x00000008
.L_136:


//--------------------- .nv.info._ZN7cutlass13device_kernelIN5flash19enable_sm80_to_sm89INS1_16FlashAttnFwdSm80INS1_25CollectiveMainloopFwdSm80ILi4ELi1ELb0EN4cute5tupleIJNS5_1CILi128EEENS7_ILi112EEENS7_ILi64EEEEEELi64ENS_10bfloat16_tEfNS_4arch4Sm80ELb1ELb0ELb1ELb0ELb1ELb0ELb1ELb1EEENS1_21CollectiveEpilogueFwdINS6_IJS8_SA_S9_EEENS6_IJNS7_ILi1EEESI_SI_EEESC_SE_Li128ELb0ELb1ELb1ELb0EEENS1_30DynamicPersistentTileSchedulerILi128ELi128ELb1ELb1ELb0EEEEEEEEEvNT_6ParamsE --------------------------
	.section	.nv.info._ZN7cutlass13device_kernelIN5flash19enable_sm80_to_sm89INS1_16FlashAttnFwdSm80INS1_25CollectiveMainloopFwdSm80ILi4ELi1ELb0EN4cute5tupleIJNS5_1CILi128EEENS7_ILi112EEENS7_ILi64EEEEEELi64ENS_10bfloat16_tEfNS_4arch4Sm80ELb1ELb0ELb1ELb0ELb1ELb0ELb1ELb1EEENS1_21CollectiveEpilogueFwdINS6_IJS8_SA_S9_EEENS6_IJNS7_ILi1EEESI_SI_EEESC_SE_Li128ELb0ELb1ELb1ELb0EEENS1_30DynamicPersistentTileSchedulerILi128ELi128ELb1ELb1ELb0EEEEEEEEEvNT_6ParamsE,"",@"SHT_CUDA_INFO"
	.sectionflags	@""
	.align	4


	//----- nvinfo : EIATTR_CUDA_API_VERSION
	.align		4
        /*0000*/ 	.byte	0x04, 0x37
        /*0002*/ 	.short	(.L_138 - .L_137)
.L_137:
        /*0004*/ 	.word	0x00000082


	//----- nvinfo : EIATTR_KPARAM_INFO
	.align		4
.L_138:
        /*0008*/ 	.byte	0x04, 0x17
        /*000a*/ 	.short	(.L_140 - .L_139)
.L_139:
        /*000c*/ 	.word	0x00000000
        /*0010*/ 	.short	0x0000
        /*0012*/ 	.short	0x0000
        /*0014*/ 	.byte	0x00, 0xf0, 0xa1, 0x10


	//----- nvinfo : EIATTR_SPARSE_MMA_MASK
	.align		4
.L_140:
        /*0018*/ 	.byte	0x03, 0x50
        /*001a*/ 	.short	0x0000


	//----- nvinfo : EIATTR_MAXREG_COUNT
	.align		4
        /*001c*/ 	.byte	0x03, 0x1b
        /*001e*/ 	.short	0x00ff


	//----- nvinfo : EIATTR_MERCURY_ISA_VERSION
	.align		4
        /*0020*/ 	.byte	0x03, 0x5f
        /*0022*/ 	.short	0x0101


	//----- nvinfo : EIATTR_EXIT_INSTR_OFFSETS
	.align		4
        /*0024*/ 	.byte	0x04, 0x1c
        /*0026*/ 	.short	(.L_142 - .L_141)


	//   ....[0]....
.L_141:
        /*0028*/ 	.word	0x00000010


	//----- nvinfo : EIATTR_MAX_THREADS
	.align		4
.L_142:
        /*002c*/ 	.byte	0x04, 0x05
        /*002e*/ 	.short	(.L_144 - .L_143)
.L_143:
        /*0030*/ 	.word	0x00000080
        /*0034*/ 	.word	0x00000001
        /*0038*/ 	.word	0x00000001


	//----- nvinfo : EIATTR_CBANK_PARAM_SIZE
	.align		4
.L_144:
        /*003c*/ 	.byte	0x03, 0x19
        /*003e*/ 	.short	0x0428


	//----- nvinfo : EIATTR_PARAM_CBANK
	.align		4
        /*0040*/ 	.byte	0x04, 0x0a
        /*0042*/ 	.short	(.L_146 - .L_145)
	.align		4
.L_145:
        /*0044*/ 	.word	index@(.nv.constant0._ZN7cutlass13device_kernelIN5flash19enable_sm80_to_sm89INS1_16FlashAttnFwdSm80INS1_25CollectiveMainloopFwdSm80ILi4ELi1ELb0EN4cute5tupleIJNS5_1CILi128EEENS7_ILi112EEENS7_ILi64EEEEEELi64ENS_10bfloat16_tEfNS_4arch4Sm80ELb1ELb0ELb1ELb0ELb1ELb0ELb1ELb1EEENS1_21CollectiveEpilogueFwdINS6_IJS8_SA_S9_EEENS6_IJNS7_ILi1EEESI_SI_EEESC_SE_Li128ELb0ELb1ELb1ELb0EEENS1_30DynamicPersistentTileSchedulerILi128ELi128ELb1ELb1ELb0EEEEEEEEEvNT_6ParamsE)
        /*0048*/ 	.short	0x0210
        /*004a*/ 	.short	0x0428


	//----- nvinfo : EIATTR_SW_WAR
	.align		4
.L_146:
        /*004c*/ 	.byte	0x04, 0x36
        /*004e*/ 	.short	(.L_148 - .L_147)
.L_147:
        /*0050*/ 	.word	0x00000008
.L_148:


//--------------------- .nv.info._ZN7cutlass13device_kernelIN5flash19enable_sm80_to_sm89INS1_16FlashAttnFwdSm80INS1_25CollectiveMainloopFwdSm80ILi4ELi1ELb0EN4cute5tupleIJNS5_1CILi128EEENS7_ILi80EEENS7_ILi64EEEEEELi64ENS_10bfloat16_tEfNS_4arch4Sm80ELb1ELb0ELb1ELb1ELb1ELb0ELb1ELb1EEENS1_21CollectiveEpilogueFwdINS6_IJS8_SA_S9_EEENS6_IJNS7_ILi1EEESI_SI_EEESC_SE_Li128ELb1ELb1ELb1ELb0EEENS1_36VarlenDynamicPersistentTileSchedulerILi128ELi80ELi128ELi128ELb1ELb1ELb0ELb1ELb1ELb1EEEEEEEEEvNT_6ParamsE --------------------------
	.section	.nv.info._ZN7cutlass13device_kernelIN5flash19enable_sm80_to_sm89INS1_16FlashAttnFwdSm80INS1_25CollectiveMainloopFwdSm80ILi4ELi1ELb0EN4cute5tupleIJNS5_1CILi128EEENS7_ILi80EEENS7_ILi64EEEEEELi64ENS_10bfloat16_tEfNS_4arch4Sm80ELb1ELb0ELb1ELb1ELb1ELb0ELb1ELb1EEENS1_21CollectiveEpilogueFwdINS6_IJS8_SA_S9_EEENS6_IJNS7_ILi1EEESI_SI_EEESC_SE_Li128ELb1ELb1ELb1ELb0EEENS1_36VarlenDynamicPersistentTileSchedulerILi128ELi80ELi128ELi128ELb1ELb1ELb0ELb1ELb1ELb1EEEEEEEEEvNT_6ParamsE,"",@"SHT_CUDA_INFO"
	.sectionflags	@""
	.align	4


	//----- nvinfo : EIATTR_CUDA_API_VERSION
	.align		4
        /*0000*/ 	.byte	0x04, 0x37
        /*0002*/ 	.short	(.L_150 - .L_149)
.L_149:
        /*0004*/ 	.word	0x00000082


	//----- nvinfo : EIATTR_KPARAM_INFO
	.align		4
.L_150:
        /*0008*/ 	.byte	0x04, 0x17
        /*000a*/ 	.short	(.L_152 - .L_151)
.L_151:
        /*000c*/ 	.word	0x00000000
        /*0010*/ 	.short	0x0000
        /*0012*/ 	.short	0x0000
        /*0014*/ 	.byte	0x00, 0xf0, 0xe1, 0x10


	//----- nvinfo : EIATTR_SPARSE_MMA_MASK
	.align		4
.L_152:
        /*0018*/ 	.byte	0x03, 0x50
        /*001a*/ 	.short	0x0000


	//----- nvinfo : EIATTR_MAXREG_COUNT
	.align		4
        /*001c*/ 	.byte	0x03, 0x1b
        /*001e*/ 	.short	0x00ff


	//----- nvinfo : EIATTR_MERCURY_ISA_VERSION
	.align		4
        /*0020*/ 	.byte	0x03, 0x5f
        /*0022*/ 	.short	0x0101


	//----- nvinfo : EIATTR_EXIT_INSTR_OFFSETS
	.align		4
        /*0024*/ 	.byte	0x04, 0x1c
        /*0026*/ 	.short	(.L_154 - .L_153)


	//   ....[0]....
.L_153:
        /*0028*/ 	.word	0x00000010


	//----- nvinfo : EIATTR_MAX_THREADS
	.align		4
.L_154:
        /*002c*/ 	.byte	0x04, 0x05
        /*002e*/ 	.short	(.L_156 - .L_155)
.L_155:
        /*0030*/ 	.word	0x00000080
        /*0034*/ 	.word	0x00000001
        /*0038*/ 	.word	0x00000001


	//----- nvinfo : EIATTR_CBANK_PARAM_SIZE
	.align		4
.L_156:
        /*003c*/ 	.byte	0x03, 0x19
        /*003e*/ 	.short	0x0438


	//----- nvinfo : EIATTR_PARAM_CBANK
	.align		4
        /*0040*/ 	.byte	0x04, 0x0a
        /*0042*/ 	.short	(.L_158 - .L_157)
	.align		4
.L_157:
        /*0044*/ 	.word	index@(.nv.constant0._ZN7cutlass13device_kernelIN5flash19enable_sm80_to_sm89INS1_16FlashAttnFwdSm80INS1_25CollectiveMainloopFwdSm80ILi4ELi1ELb0EN4cute5tupleIJNS5_1CILi128EEENS7_ILi80EEENS7_ILi64EEEEEELi64ENS_10bfloat16_tEfNS_4arch4Sm80ELb1ELb0ELb1ELb1ELb1ELb0ELb1ELb1EEENS1_21CollectiveEpilogueFwdINS6_IJS8_SA_S9_EEENS6_IJNS7_ILi1EEESI_SI_EEESC_SE_Li128ELb1ELb1ELb1ELb0EEENS1_36VarlenDynamicPersistentTileSchedulerILi128ELi80ELi128ELi128ELb1ELb1ELb0ELb1ELb1ELb1EEEEEEEEEvNT_6ParamsE)
        /*0048*/ 	.short	0x0210
        /*004a*/ 	.short	0x0438


	//----- nvinfo : EIATTR_SW_WAR
	.align		4
.L_158:
        /*004c*/ 	.byte	0x04, 0x36
        /*004e*/ 	.short	(.L_160 - .L_159)
.L_159:
        /*0050*/ 	.word	0x00000008
.L_160:


//--------------------- .nv.info._ZN7cutlass13device_kernelIN5flash19enable_sm80_to_sm89INS1_16FlashAttnFwdSm80INS1_25CollectiveMainloopFwdSm80ILi4ELi1ELb0EN4cute5tupleIJNS5_1CILi128EEENS7_ILi80EEENS7_ILi64EEEEEELi64ENS_10bfloat16_tEfNS_4arch4Sm80ELb1ELb0ELb1ELb1ELb1ELb1ELb1ELb1EEENS1_21CollectiveEpilogueFwdINS6_IJS8_SA_S9_EEENS6_IJNS7_ILi1EEESI_SI_EEESC_SE_Li128ELb1ELb1ELb1ELb0EEENS1_36VarlenDynamicPersistentTileSchedulerILi128ELi80ELi128ELi128ELb1ELb1ELb0ELb1ELb1ELb1EEEEEEEEEvNT_6ParamsE --------------------------
	.section	.nv.info._ZN7cutlass13device_kernelIN5flash19enable_sm80_to_sm89INS1_16FlashAttnFwdSm80INS1_25CollectiveMainloopFwdSm80ILi4ELi1ELb0EN4cute5tupleIJNS5_1CILi128EEENS7_ILi80EEENS7_ILi64EEEEEELi64ENS_10bfloat16_tEfNS_4arch4Sm80ELb1ELb0ELb1ELb1ELb1ELb1ELb1ELb1EEENS1_21CollectiveEpilogueFwdINS6_IJS8_SA_S9_EEENS6_IJNS7_ILi1EEESI_SI_EEESC_SE_Li128ELb1ELb1ELb1ELb0EEENS1_36VarlenDynamicPersistentTileSchedulerILi128ELi80ELi128ELi128ELb1ELb1ELb0ELb1ELb1ELb1EEEEEEEEEvNT_6ParamsE,"",@"SHT_CUDA_INFO"
	.sectionflags	@""
	.align	4


	//----- nvinfo : EIATTR_CUDA_API_VERSION
	.align		4
        /*0000*/ 	.byte	0x04, 0x37
        /*0002*/ 	.short	(.L_162 - .L_161)
.L_161:
        /*0004*/ 	.word	0x00000082


	//----- nvinfo : EIATTR_KPARAM_INFO
	.align		4
.L_162:
        /*0008*/ 	.byte	0x04, 0x17
        /*000a*/ 	.short	(.L_164 - .L_163)
.L_163:
        /*000c*/ 	.word	0x00000000
        /*0010*/ 	.short	0x0000
        /*0012*/ 	.short	0x0000
        /*0014*/ 	.byte	0x00, 0xf0, 0xe1, 0x10


	//----- nvinfo : EIATTR_SPARSE_MMA_MASK
	.align		4
.L_164:
        /*0018*/ 	.byte	0x03, 0x50
        /*001a*/ 	.short	0x0000


	//----- nvinfo : EIATTR_MAXREG_COUNT
	.align		4
        /*001c*/ 	.byte	0x03, 0x1b
        /*001e*/ 	.short	0x00ff


	//----- nvinfo : EIATTR_MERCURY_ISA_VERSION
	.align		4
        /*0020*/ 	.byte	0x03, 0x5f
        /*0022*/ 	.short	0x0101


	//----- nvinfo : EIATTR_EXIT_INSTR_OFFSETS
	.align		4
        /*0024*/ 	.byte	0x04, 0x1c
        /*0026*/ 	.short	(.L_166 - .L_165)


	//   ....[0]....
.L_165:
        /*0028*/ 	.word	0x00000010


	//----- nvinfo : EIATTR_MAX_THREADS
	.align		4
.L_166:
        /*002c*/ 	.byte	0x04, 0x05
        /*002e*/ 	.short	(.L_168 - .L_167)
.L_167:
        /*0030*/ 	.word	0x00000080
        /*0034*/ 	.word	0x00000001
        /*0038*/ 	.word	0x00000001


	//----- nvinfo : EIATTR_CBANK_PARAM_SIZE
	.align		4
.L_168:
        /*003c*/ 	.byte	0x03, 0x19
        /*003e*/ 	.short	0x0438


	//----- nvinfo : EIATTR_PARAM_CBANK
	.align		4
        /*0040*/ 	.byte	0x04, 0x0a
        /*0042*/ 	.short	(.L_170 - .L_169)
	.align		4
.L_169:
        /*0044*/ 	.word	index@(.nv.constant0._ZN7cutlass13device_kernelIN5flash19enable_sm80_to_sm89INS1_16FlashAttnFwdSm80INS1_25CollectiveMainloopFwdSm80ILi4ELi1ELb0EN4cute5tupleIJNS5_1CILi128EEENS7_ILi80EEENS7_ILi64EEEEEELi64ENS_10bfloat16_tEfNS_4arch4Sm80ELb1ELb0ELb1ELb1ELb1ELb1ELb1ELb1EEENS1_21CollectiveEpilogueFwdINS6_IJS8_SA_S9_EEENS6_IJNS7_ILi1EEESI_SI_EEESC_SE_Li128ELb1ELb1ELb1ELb0EEENS1_36VarlenDynamicPersistentTileSchedulerILi128ELi80ELi128ELi128ELb1ELb1ELb0ELb1ELb1ELb1EEEEEEEEEvNT_6ParamsE)
        /*0048*/ 	.short	0x0210
        /*004a*/ 	.short	0x0438


	//----- nvinfo : EIATTR_SW_WAR
	.align		4
.L_170:
        /*004c*/ 	.byte	0x04, 0x36
        /*004e*/ 	.short	(.L_172 - .L_171)
.L_171:
        /*0050*/ 	.word	0x00000008
.L_172:


//--------------------- .nv.callgraph             --------------------------
	.section	.nv.callgraph,"",@"SHT_CUDA_CALLGRAPH"
	.align	4
	.sectionentsize	8
	.align		4
        /*0000*/ 	.word	0x00000000
	.align		4
        /*0004*/ 	.word	0xffffffff
	.align		4
        /*0008*/ 	.word	0x00000000
	.align		4
        /*000c*/ 	.word	0xfffffffe
	.align		4
        /*0010*/ 	.word	0x00000000
	.align		4
        /*0014*/ 	.word	0xfffffffd
	.align		4
        /*0018*/ 	.word	0x00000000
	.align		4
        /*001c*/ 	.word	0xfffffffc


//--------------------- .nv.constant4             --------------------------
	.section	.nv.constant4,"a",@progbits
	.align	8
	.align		8
.nv.constant4:
        /*0000*/ 	.dword	_ZN85_INTERNAL_8e267dba_49_flash_fwd_hdim64_bf16_paged_split_softcap_sm80_cu_ef95aea4_43144cuda3std3__45__cpo5beginE
	.align		8
        /*0008*/ 	.dword	_ZN85_INTERNAL_8e267dba_49_flash_fwd_hdim64_bf16_paged_split_softcap_sm80_cu_ef95aea4_43144cuda3std3__45__cpo3endE
	.align		8
        /*0010*/ 	.dword	_ZN85_INTERNAL_8e267dba_49_flash_fwd_hdim64_bf16_paged_split_softcap_sm80_cu_ef95aea4_43144cuda3std3__45__cpo6cbeginE
	.align		8
        /*0018*/ 	.dword	_ZN85_INTERNAL_8e267dba_49_flash_fwd_hdim64_bf16_paged_split_softcap_sm80_cu_ef95aea4_43144cuda3std3__45__cpo4cendE
	.align		8
        /*0020*/ 	.dword	_ZN85_INTERNAL_8e267dba_49_flash_fwd_hdim64_bf16_paged_split_softcap_sm80_cu_ef95aea4_43144cuda3std3__487_GLOBAL__N__8e267dba_49_flash_fwd_hdim64_bf16_paged_split_softcap_sm80_cu_ef95aea4_43146ignoreE
	.align		8
        /*0028*/ 	.dword	_ZN85_INTERNAL_8e267dba_49_flash_fwd_hdim64_bf16_paged_split_softcap_sm80_cu_ef95aea4_43144cuda3std3__419piecewise_constructE
	.align		8
        /*0030*/ 	.dword	_ZN85_INTERNAL_8e267dba_49_flash_fwd_hdim64_bf16_paged_split_softcap_sm80_cu_ef95aea4_43144cuda3std3__48in_placeE
	.align		8
        /*0038*/ 	.dword	_ZN85_INTERNAL_8e267dba_49_flash_fwd_hdim64_bf16_paged_split_softcap_sm80_cu_ef95aea4_43144cuda3std6ranges3__45__cpo4swapE
	.align		8
        /*0040*/ 	.dword	_ZN85_INTERNAL_8e267dba_49_flash_fwd_hdim64_bf16_paged_split_softcap_sm80_cu_ef95aea4_43144cuda3std6ranges3__45__cpo9iter_moveE
	.align		8
        /*0048*/ 	.dword	_ZN85_INTERNAL_8e267dba_49_flash_fwd_hdim64_bf16_paged_split_softcap_sm80_cu_ef95aea4_43144cute7productE
	.align		8
        /*0050*/ 	.dword	_ZN85_INTERNAL_8e267dba_49_flash_fwd_hdim64_bf16_paged_split_softcap_sm80_cu_ef95aea4_43144cute1_E


//--------------------- .text._ZN7cutlass13device_kernelIN5flash19enable_sm80_to_sm89INS1_16FlashAttnFwdSm80INS1_25CollectiveMainloopFwdSm80ILi4ELi1ELb0EN4cute5tupleIJNS5_1CILi128EEENS7_ILi112EEENS7_ILi64EEEEEELi64ENS_10bfloat16_tEfNS_4arch4Sm80ELb0ELb0ELb1ELb0ELb1ELb0ELb1ELb1EEENS1_21CollectiveEpilogueFwdINS6_IJS8_SA_S9_EEENS6_IJNS7_ILi1EEESI_SI_EEESC_SE_Li128ELb0ELb1ELb1ELb0EEENS1_19SingleTileSchedulerILb0ELb1ELb1ELi128EEEEEEEEEvNT_6ParamsE --------------------------
	.section	.text._ZN7cutlass13device_kernelIN5flash19enable_sm80_to_sm89INS1_16FlashAttnFwdSm80INS1_25CollectiveMainloopFwdSm80ILi4ELi1ELb0EN4cute5tupleIJNS5_1CILi128EEENS7_ILi112EEENS7_ILi64EEEEEELi64ENS_10bfloat16_tEfNS_4arch4Sm80ELb0ELb0ELb1ELb0ELb1ELb0ELb1ELb1EEENS1_21CollectiveEpilogueFwdINS6_IJS8_SA_S9_EEENS6_IJNS7_ILi1EEESI_SI_EEESC_SE_Li128ELb0ELb1ELb1ELb0EEENS1_19SingleTileSchedulerILb0ELb1ELb1ELi128EEEEEEEEEvNT_6ParamsE,"ax",@progbits
	.align	128
.text._ZN7cutlass13device_kernelIN5flash19enable_sm80_to_sm89INS1_16FlashAttnFwdSm80INS1_25CollectiveMainloopFwdSm80ILi4ELi1ELb0EN4cute5tupleIJNS5_1CILi128EEENS7_ILi112EEENS7_ILi64EEEEEELi64ENS_10bfloat16_tEfNS_4arch4Sm80ELb0ELb0ELb1ELb0ELb1ELb0ELb1ELb1EEENS1_21CollectiveEpilogueFwdINS6_IJS8_SA_S9_EEENS6_IJNS7_ILi1EEESI_SI_EEESC_SE_Li128ELb0ELb1ELb1ELb0EEENS1_19SingleTileSchedulerILb0ELb1ELb1ELi128EEEEEEEEEvNT_6ParamsE:
        .type           _ZN7cutlass13device_kernelIN5flash19enable_sm80_to_sm89INS1_16FlashAttnFwdSm80INS1_25CollectiveMainloopFwdSm80ILi4ELi1ELb0EN4cute5tupleIJNS5_1CILi128EEENS7_ILi112EEENS7_ILi64EEEEEELi64ENS_10bfloat16_tEfNS_4arch4Sm80ELb0ELb0ELb1ELb0ELb1ELb0ELb1ELb1EEENS1_21CollectiveEpilogueFwdINS6_IJS8_SA_S9_EEENS6_IJNS7_ILi1EEESI_SI_EEESC_SE_Li128ELb0ELb1ELb1ELb0EEENS1_19SingleTileSchedulerILb0ELb1ELb1ELi128EEEEEEEEEvNT_6ParamsE,@function
        .size           _ZN7cutlass13device_kernelIN5flash19enable_sm80_to_sm89INS1_16FlashAttnFwdSm80INS1_25CollectiveMainloopFwdSm80ILi4ELi1ELb0EN4cute5tupleIJNS5_1CILi128EEENS7_ILi112EEENS7_ILi64EEEEEELi64ENS_10bfloat16_tEfNS_4arch4Sm80ELb0ELb0ELb1ELb0ELb1ELb0ELb1ELb1EEENS1_21CollectiveEpilogueFwdINS6_IJS8_SA_S9_EEENS6_IJNS7_ILi1EEESI_SI_EEESC_SE_Li128ELb0ELb1ELb1ELb0EEENS1_19SingleTileSchedulerILb0ELb1ELb1ELi128EEEEEEEEEvNT_6ParamsE,(.L_x_9 - _ZN7cutlass13device_kernelIN5flash19enable_sm80_to_sm89INS1_16FlashAttnFwdSm80INS1_25CollectiveMainloopFwdSm80ILi4ELi1ELb0EN4cute5tupleIJNS5_1CILi128EEENS7_ILi112EEENS7_ILi64EEEEEELi64ENS_10bfloat16_tEfNS_4arch4Sm80ELb0ELb0ELb1ELb0ELb1ELb0ELb1ELb1EEENS1_21CollectiveEpilogueFwdINS6_IJS8_SA_S9_EEENS6_IJNS7_ILi1EEESI_SI_EEESC_SE_Li128ELb0ELb1ELb1ELb0EEENS1_19SingleTileSchedulerILb0ELb1ELb1ELi128EEEEEEEEEvNT_6ParamsE)
        .other          _ZN7cutlass13device_kernelIN5flash19enable_sm80_to_sm89INS1_16FlashAttnFwdSm80INS1_25CollectiveMainloopFwdSm80ILi4ELi1ELb0EN4cute5tupleIJNS5_1CILi128EEENS7_ILi112EEENS7_ILi64EEEEEELi64ENS_10bfloat16_tEfNS_4arch4Sm80ELb0ELb0ELb1ELb0ELb1ELb0ELb1ELb1EEENS1_21CollectiveEpilogueFwdINS6_IJS8_SA_S9_EEENS6_IJNS7_ILi1EEESI_SI_EEESC_SE_Li128ELb0ELb1ELb1ELb0EEENS1_19SingleTileSchedulerILb0ELb1ELb1ELi128EEEEEEEEEvNT_6ParamsE,@"STO_CUDA_ENTRY STV_DEFAULT"
_ZN7cutlass13device_kernelIN5flash19enable_sm80_to_sm89INS1_16FlashAttnFwdSm80INS1_25CollectiveMainloopFwdSm80ILi4ELi1ELb0EN4cute5tupleIJNS5_1CILi128EEENS7_ILi112EEENS7_ILi64EEEEEELi64ENS_10bfloat16_tEfNS_4arch4Sm80ELb0ELb0ELb1ELb0ELb1ELb0ELb1ELb1EEENS1_21CollectiveEpilogueFwdINS6_IJS8_SA_S9_EEENS6_IJNS7_ILi1EEESI_SI_EEESC_SE_Li128ELb0ELb1ELb1ELb0EEENS1_19SingleTileSchedulerILb0ELb1ELb1ELi128EEEEEEEEEvNT_6ParamsE:
[----:B------:R-:W-:Y:S01]  /*0000*/  LDC R1, c[0x0][0x28] ;  /* 0x00000a00ff017b82 */ /* 0x000fe20000000800 */
[----:B------:R-:W-:Y:S05]  /*0010*/  EXIT ;  /* 0x000000000000794d */ /* 0x000fea0003800000 */
.L_x_0:
[----:B------:R-:W-:-:S00]  /*0020*/  BRA `(.L_x_0) ;  /* 0xfffffffc00fc7947 */ /* 0x000fc0000383ffff */
[----:B------:R-:W-:-:S00]  /*0030*/  NOP ;  /* 0x0000000000007918 */ /* 0x000fc00000000000 */
        /* <DEDUP_REMOVED lines=12> */
.L_x_9:


//--------------------- .text._ZN7cutlass13device_kernelIN5flash19enable_sm80_to_sm89INS1_16FlashAttnFwdSm80INS1_25CollectiveMainloopFwdSm80ILi4ELi1ELb0EN4cute5tupleIJNS5_1CILi128EEENS7_ILi80EEENS7_ILi64EEEEEELi64ENS_10bfloat16_tEfNS_4arch4Sm80ELb0ELb0ELb1ELb1ELb1ELb0ELb1ELb1EEENS1_21CollectiveEpilogueFwdINS6_IJS8_SA_S9_EEENS6_IJNS7_ILi1EEESI_SI_EEESC_SE_Li128ELb1ELb1ELb1ELb0EEENS1_36VarlenDynamicPersistentTileSchedulerILi128ELi80ELi128ELi128ELb1ELb1ELb0ELb0ELb1ELb1EEEEEEEEEvNT_6ParamsE --------------------------
	.section	.text._ZN7cutlass13device_kernelIN5flash19enable_sm80_to_sm89INS1_16FlashAttnFwdSm80INS1_25CollectiveMainloopFwdSm80ILi4ELi1ELb0EN4cute5tupleIJNS5_1CILi128EEENS7_ILi80EEENS7_ILi64EEEEEELi64ENS_10bfloat16_tEfNS_4arch4Sm80ELb0ELb0ELb1ELb1ELb1ELb0ELb1ELb1EEENS1_21CollectiveEpilogueFwdINS6_IJS8_SA_S9_EEENS6_IJNS7_ILi1EEESI_SI_EEESC_SE_Li128ELb1ELb1ELb1ELb0EEENS1_36VarlenDynamicPersistentTileSchedulerILi128ELi80ELi128ELi128ELb1ELb1ELb0ELb0ELb1ELb1EEEEEEEEEvNT_6ParamsE,"ax",@progbits
	.align	128
.text._ZN7cutlass13device_kernelIN5flash19enable_sm80_to_sm89INS1_16FlashAttnFwdSm80INS1_25CollectiveMainloopFwdSm80ILi4ELi1ELb0EN4cute5tupleIJNS5_1CILi128EEENS7_ILi80EEENS7_ILi64EEEEEELi64ENS_10bfloat16_tEfNS_4arch4Sm80ELb0ELb0ELb1ELb1ELb1ELb0ELb1ELb1EEENS1_21CollectiveEpilogueFwdINS6_IJS8_SA_S9_EEENS6_IJNS7_ILi1EEESI_SI_EEESC_SE_Li128ELb1ELb1ELb1ELb0EEENS1_36VarlenDynamicPersistentTileSchedulerILi128ELi80ELi128ELi128ELb1ELb1ELb0ELb0ELb1ELb1EEEEEEEEEvNT_6ParamsE:
        .type           _ZN7cutlass13device_kernelIN5flash19enable_sm80_to_sm89INS1_16FlashAttnFwdSm80INS1_25CollectiveMainloopFwdSm80ILi4ELi1ELb0EN4cute5tupleIJNS5_1CILi128EEENS7_ILi80EEENS7_ILi64EEEEEELi64ENS_10bfloat16_tEfNS_4arch4Sm80ELb0ELb0ELb1ELb1ELb1ELb0ELb1ELb1EEENS1_21CollectiveEpilogueFwdINS6_IJS8_SA_S9_EEENS6_IJNS7_ILi1EEESI_SI_EEESC_SE_Li128ELb1ELb1ELb1ELb0EEENS1_36VarlenDynamicPersistentTileSchedulerILi128ELi80ELi128ELi128ELb1ELb1ELb0ELb0ELb1ELb1EEEEEEEEEvNT_6ParamsE,@function
        .size           _ZN7cutlass13device_kernelIN5flash19enable_sm80_to_sm89INS1_16FlashAttnFwdSm80INS1_25CollectiveMainloopFwdSm80ILi4ELi1ELb0EN4cute5tupleIJNS5_1CILi128EEENS7_ILi80EEENS7_ILi64EEEEEELi64ENS_10bfloat16_tEfNS_4arch4Sm80ELb0ELb0ELb1ELb1ELb1ELb0ELb1ELb1EEENS1_21CollectiveEpilogueFwdINS6_IJS8_SA_S9_EEENS6_IJNS7_ILi1EEESI_SI_EEESC_SE_Li128ELb1ELb1ELb1ELb0EEENS1_36VarlenDynamicPersistentTileSchedulerILi128ELi80ELi128ELi128ELb1ELb1ELb0ELb0ELb1ELb1EEEEEEEEEvNT_6ParamsE,(.L_x_10 - _ZN7cutlass13device_kernelIN5flash19enable_sm80_to_sm89INS1_16FlashAttnFwdSm80INS1_25CollectiveMainloopFwdSm80ILi4ELi1ELb0EN4cute5tupleIJNS5_1CILi128EEENS7_ILi80EEENS7_ILi64EEEEEELi64ENS_10bfloat16_tEfNS_4arch4Sm80ELb0ELb0ELb1ELb1ELb1ELb0ELb1ELb1EEENS1_21CollectiveEpilogueFwdINS6_IJS8_SA_S9_EEENS6_IJNS7_ILi1EEESI_SI_EEESC_SE_Li128ELb1ELb1ELb1ELb0EEENS1_36VarlenDynamicPersistentTileSchedulerILi128ELi80ELi128ELi128ELb1ELb1ELb0ELb0ELb1ELb1EEEEEEEEEvNT_6ParamsE)
        .other          _ZN7cutlass13device_kernelIN5flash19enable_sm80_to_sm89INS1_16FlashAttnFwdSm80INS1_25CollectiveMainloopFwdSm80ILi4ELi1ELb0EN4cute5tupleIJNS5_1CILi128EEENS7_ILi80EEENS7_ILi64EEEEEELi64ENS_10bfloat16_tEfNS_4arch4Sm80ELb0ELb0ELb1ELb1ELb1ELb0ELb1ELb1EEENS1_21CollectiveEpilogueFwdINS6_IJS8_SA_S9_EEENS6_IJNS7_ILi1EEESI_SI_EEESC_SE_Li128ELb1ELb1ELb1ELb0EEENS1_36VarlenDynamicPersistentTileSchedulerILi128ELi80ELi128ELi128ELb1ELb1ELb0ELb0ELb1ELb1EEEEEEEEEvNT_6ParamsE,@"STO_CUDA_ENTRY STV_DEFAULT"
_ZN7cutlass13device_kernelIN5flash19enable_sm80_to_sm89INS1_16FlashAttnFwdSm80INS1_25CollectiveMainloopFwdSm80ILi4ELi1ELb0EN4cute5tupleIJNS5_1CILi128EEENS7_ILi80EEENS7_ILi64EEEEEELi64ENS_10bfloat16_tEfNS_4arch4Sm80ELb0ELb0ELb1ELb1ELb1ELb0ELb1ELb1EEENS1_21CollectiveEpilogueFwdINS6_IJS8_SA_S9_EEENS6_IJNS7_ILi1EEESI_SI_EEESC_SE_Li128ELb1ELb1ELb1ELb0EEENS1_36VarlenDynamicPersistentTileSchedulerILi128ELi80ELi128ELi128ELb1ELb1ELb0ELb0ELb1ELb1EEEEEEEEEvNT_6ParamsE:
[----:B------:R-:W-:Y:S01]  /*0000*/  LDC R1, c[0x0][0x28] ;  /* 0x00000a00ff017b82 */ /* 0x000fe20000000800 */
[----:B------:R-:W-:Y:S05]  /*0010*/  EXIT ;  /* 0x000000000000794d */ /* 0x000fea0003800000 */
.L_x_1:
        /* <DEDUP_REMOVED lines=14> */
.L_x_10:


//--------------------- .text._ZN7cutlass13device_kernelIN5flash19enable_sm80_to_sm89INS1_16FlashAttnFwdSm80INS1_25CollectiveMainloopFwdSm80ILi4ELi1ELb0EN4cute5tupleIJNS5_1CILi128EEENS7_ILi80EEENS7_ILi64EEEEEELi64ENS_10bfloat16_tEfNS_4arch4Sm80ELb0ELb0ELb1ELb1ELb1ELb1ELb1ELb1EEENS1_21CollectiveEpilogueFwdINS6_IJS8_SA_S9_EEENS6_IJNS7_ILi1EEESI_SI_EEESC_SE_Li128ELb1ELb1ELb1ELb0EEENS1_36VarlenDynamicPersistentTileSchedulerILi128ELi80ELi128ELi128ELb1ELb1ELb0ELb0ELb1ELb1EEEEEEEEEvNT_6ParamsE --------------------------
	.section	.text._ZN7cutlass13device_kernelIN5flash19enable_sm80_to_sm89INS1_16FlashAttnFwdSm80INS1_25CollectiveMainloopFwdSm80ILi4ELi1ELb0EN4cute5tupleIJNS5_1CILi128EEENS7_ILi80EEENS7_ILi64EEEEEELi64ENS_10bfloat16_tEfNS_4arch4Sm80ELb0ELb0ELb1ELb1ELb1ELb1ELb1ELb1EEENS1_21CollectiveEpilogueFwdINS6_IJS8_SA_S9_EEENS6_IJNS7_ILi1EEESI_SI_EEESC_SE_Li128ELb1ELb1ELb1ELb0EEENS1_36VarlenDynamicPersistentTileSchedulerILi128ELi80ELi128ELi128ELb1ELb1ELb0ELb0ELb1ELb1EEEEEEEEEvNT_6ParamsE,"ax",@progbits
	.align	128
.text._ZN7cutlass13device_kernelIN5flash19enable_sm80_to_sm89INS1_16FlashAttnFwdSm80INS1_25CollectiveMainloopFwdSm80ILi4ELi1ELb0EN4cute5tupleIJNS5_1CILi128EEENS7_ILi80EEENS7_ILi64EEEEEELi64ENS_10bfloat16_tEfNS_4arch4Sm80ELb0ELb0ELb1ELb1ELb1ELb1ELb1ELb1EEENS1_21CollectiveEpilogueFwdINS6_IJS8_SA_S9_EEENS6_IJNS7_ILi1EEESI_SI_EEESC_SE_Li128ELb1ELb1ELb1ELb0EEENS1_36VarlenDynamicPersistentTileSchedulerILi128ELi80ELi128ELi128ELb1ELb1ELb0ELb0ELb1ELb1EEEEEEEEEvNT_6ParamsE:
        .type           _ZN7cutlass13device_kernelIN5flash19enable_sm80_to_sm89INS1_16FlashAttnFwdSm80INS1_25CollectiveMainloopFwdSm80ILi4ELi1ELb0EN4cute5tupleIJNS5_1CILi128EEENS7_ILi80EEENS7_ILi64EEEEEELi64ENS_10bfloat16_tEfNS_4arch4Sm80ELb0ELb0ELb1ELb1ELb1ELb1ELb1ELb1EEENS1_21CollectiveEpilogueFwdINS6_IJS8_SA_S9_EEENS6_IJNS7_ILi1EEESI_SI_EEESC_SE_Li128ELb1ELb1ELb1ELb0EEENS1_36VarlenDynamicPersistentTileSchedulerILi128ELi80ELi128ELi128ELb1ELb1ELb0ELb0ELb1ELb1EEEEEEEEEvNT_6ParamsE,@function
        .size           _ZN7cutlass13device_kernelIN5flash19enable_sm80_to_sm89INS1_16FlashAttnFwdSm80INS1_25CollectiveMainloopFwdSm80ILi4ELi1ELb0EN4cute5tupleIJNS5_1CILi128EEENS7_ILi80EEENS7_ILi64EEEEEELi64ENS_10bfloat16_tEfNS_4arch4Sm80ELb0ELb0ELb1ELb1ELb1ELb1ELb1ELb1EEENS1_21CollectiveEpilogueFwdINS6_IJS8_SA_S9_EEENS6_IJNS7_ILi1EEESI_SI_EEESC_SE_Li128ELb1ELb1ELb1ELb0EEENS1_36VarlenDynamicPersistentTileSchedulerILi128ELi80ELi128ELi128ELb1ELb1ELb0ELb0ELb1ELb1EEEEEEEEEvNT_6ParamsE,(.L_x_11 - _ZN7cutlass13device_kernelIN5flash19enable_sm80_to_sm89INS1_16FlashAttnFwdSm80INS1_25CollectiveMainloopFwdSm80ILi4ELi1ELb0EN4cute5tupleIJNS5_1CILi128EEENS7_ILi80EEENS7_ILi64EEEEEELi64ENS_10bfloat16_tEfNS_4arch4Sm80ELb0ELb0ELb1ELb1ELb1ELb1ELb1ELb1EEENS1_21CollectiveEpilogueFwdINS6_IJS8_SA_S9_EEENS6_IJNS7_ILi1EEESI_SI_EEESC_SE_Li128ELb1ELb1ELb1ELb0EEENS1_36VarlenDynamicPersistentTileSchedulerILi128ELi80ELi128ELi128ELb1ELb1ELb0ELb0ELb1ELb1EEEEEEEEEvNT_6ParamsE)
        .other          _ZN7cutlass13device_kernelIN5flash19enable_sm80_to_sm89INS1_16FlashAttnFwdSm80INS1_25CollectiveMainloopFwdSm80ILi4ELi1ELb0EN4cute5tupleIJNS5_1CILi128EEENS7_ILi80EEENS7_ILi64EEEEEELi64ENS_10bfloat16_tEfNS_4arch4Sm80ELb0ELb0ELb1ELb1ELb1ELb1ELb1ELb1EEENS1_21CollectiveEpilogueFwdINS6_IJS8_SA_S9_EEENS6_IJNS7_ILi1EEESI_SI_EEESC_SE_Li128ELb1ELb1ELb1ELb0EEENS1_36VarlenDynamicPersistentTileSchedulerILi128ELi80ELi128ELi128ELb1ELb1ELb0ELb0ELb1ELb1EEEEEEEEEvNT_6ParamsE,@"STO_CUDA_ENTRY STV_DEFAULT"
_ZN7cutlass13device_kernelIN5flash19enable_sm80_to_sm89INS1_16FlashAttnFwdSm80INS1_25CollectiveMainloopFwdSm80ILi4ELi1ELb0EN4cute5tupleIJNS5_1CILi128EEENS7_ILi80EEENS7_ILi64EEEEEELi64ENS_10bfloat16_tEfNS_4arch4Sm80ELb0ELb0ELb1ELb1ELb1ELb1ELb1ELb1EEENS1_21CollectiveEpilogueFwdINS6_IJS8_SA_S9_EEENS6_IJNS7_ILi1EEESI_SI_EEESC_SE_Li128ELb1ELb1ELb1ELb0EEENS1_36VarlenDynamicPersistentTileSchedulerILi128ELi80ELi128ELi128ELb1ELb1ELb0ELb0ELb1ELb1EEEEEEEEEvNT_6ParamsE:
[----:B------:R-:W-:Y:S01]  /*0000*/  LDC R1, c[0x0][0x28] ;  /* 0x00000a00ff017b82 */ /* 0x000fe20000000800 */
[----:B------:R-:W-:Y:S05]  /*0010*/  EXIT ;  /* 0x000000000000794d */ /* 0x000fea0003800000 */
.L_x_2:
        /* <DEDUP_REMOVED lines=14> */
.L_x_11:


//--------------------- .text._ZN7cutlass13device_kernelIN5flash19enable_sm80_to_sm89INS1_16FlashAttnFwdSm80INS1_25CollectiveMainloopFwdSm80ILi4ELi1ELb0EN4cute5tupleIJNS5_1CILi128EEENS7_ILi96EEENS7_ILi64EEEEEELi64ENS_10bfloat16_tEfNS_4arch4Sm80ELb0ELb1ELb1ELb0ELb1ELb0ELb1ELb1EEENS1_21CollectiveEpilogueFwdINS6_IJS8_SA_S9_EEENS6_IJNS7_ILi1EEESI_SI_EEESC_SE_Li128ELb0ELb1ELb1ELb0EEENS1_19SingleTileSchedulerILb0ELb1ELb1ELi128EEEEEEEEEvNT_6ParamsE --------------------------
	.section	.text._ZN7cutlass13device_kernelIN5flash19enable_sm80_to_sm89INS1_16FlashAttnFwdSm80INS1_25CollectiveMainloopFwdSm80ILi4ELi1ELb0EN4cute5tupleIJNS5_1CILi128EEENS7_ILi96EEENS7_ILi64EEEEEELi64ENS_10bfloat16_tEfNS_4arch4Sm80ELb0ELb1ELb1ELb0ELb1ELb0ELb1ELb1EEENS1_21CollectiveEpilogueFwdINS6_IJS8_SA_S9_EEENS6_IJNS7_ILi1EEESI_SI_EEESC_SE_Li128ELb0ELb1ELb1ELb0EEENS1_19SingleTileSchedulerILb0ELb1ELb1ELi128EEEEEEEEEvNT_6ParamsE,"ax",@progbits
	.align	128
.text._ZN7cutlass13device_kernelIN5flash19enable_sm80_to_sm89INS1_16FlashAttnFwdSm80INS1_25CollectiveMainloopFwdSm80ILi4ELi1ELb0EN4cute5tupleIJNS5_1CILi128EEENS7_ILi96EEENS7_ILi64EEEEEELi64ENS_10bfloat16_tEfNS_4arch4Sm80ELb0ELb1ELb1ELb0ELb1ELb0ELb1ELb1EEENS1_21CollectiveEpilogueFwdINS6_IJS8_SA_S9_EEENS6_IJNS7_ILi1EEESI_SI_EEESC_SE_Li128ELb0ELb1ELb1ELb0EEENS1_19SingleTileSchedulerILb0ELb1ELb1ELi128EEEEEEEEEvNT_6ParamsE:
        .type           _ZN7cutlass13device_kernelIN5flash19enable_sm80_to_sm89INS1_16FlashAttnFwdSm80INS1_25CollectiveMainloopFwdSm80ILi4ELi1ELb0EN4cute5tupleIJNS5_1CILi128EEENS7_ILi96EEENS7_ILi64EEEEEELi64ENS_10bfloat16_tEfNS_4arch4Sm80ELb0ELb1ELb1ELb0ELb1ELb0ELb1ELb1EEENS1_21CollectiveEpilogueFwdINS6_IJS8_SA_S9_EEENS6_IJNS7_ILi1EEESI_SI_EEESC_SE_Li128ELb0ELb1ELb1ELb0EEENS1_19SingleTileSchedulerILb0ELb1ELb1ELi128EEEEEEEEEvNT_6ParamsE,@function
        .size           _ZN7cutlass13device_kernelIN5flash19enable_sm80_to_sm89INS1_16FlashAttnFwdSm80INS1_25CollectiveMainloopFwdSm80ILi4ELi1ELb0EN4cute5tupleIJNS5_1CILi128EEENS7_ILi96EEENS7_ILi64EEEEEELi64ENS_10bfloat16_tEfNS_4arch4Sm80ELb0ELb1ELb1ELb0ELb1ELb0ELb1ELb1EEENS1_21CollectiveEpilogueFwdINS6_IJS8_SA_S9_EEENS6_IJNS7_ILi1EEESI_SI_EEESC_SE_Li128ELb0ELb1ELb1ELb0EEENS1_19SingleTileSchedulerILb0ELb1ELb1ELi128EEEEEEEEEvNT_6ParamsE,(.L_x_12 - _ZN7cutlass13device_kernelIN5flash19enable_sm80_to_sm89INS1_16FlashAttnFwdSm80INS1_25CollectiveMainloopFwdSm80ILi4ELi1ELb0EN4cute5tupleIJNS5_1CILi128EEENS7_ILi96EEENS7_ILi64EEEEEELi64ENS_10bfloat16_tEfNS_4arch4Sm80ELb0ELb1ELb1ELb0ELb1ELb0ELb1ELb1EEENS1_21CollectiveEpilogueFwdINS6_IJS8_SA_S9_EEENS6_IJNS7_ILi1EEESI_SI_EEESC_SE_Li128ELb0ELb1ELb1ELb0EEENS1_19SingleTileSchedulerILb0ELb1ELb1ELi128EEEEEEEEEvNT_6ParamsE)
        .other          _ZN7cutlass13device_kernelIN5flash19enable_sm80_to_sm89INS1_16FlashAttnFwdSm80INS1_25CollectiveMainloopFwdSm80ILi4ELi1ELb0EN4cute5tupleIJNS5_1CILi128EEENS7_ILi96EEENS7_ILi64EEEEEELi64ENS_10bfloat16_tEfNS_4arch4Sm80ELb0ELb1ELb1ELb0ELb1ELb0ELb1ELb1EEENS1_21CollectiveEpilogueFwdINS6_IJS8_SA_S9_EEENS6_IJNS7_ILi1EEESI_SI_EEESC_SE_Li128ELb0ELb1ELb1ELb0EEENS1_19SingleTileSchedulerILb0ELb1ELb1ELi128EEEEEEEEEvNT_6ParamsE,@"STO_CUDA_ENTRY STV_DEFAULT"
_ZN7cutlass13device_kernelIN5flash19enable_sm80_to_sm89INS1_16FlashAttnFwdSm80INS1_25CollectiveMainloopFwdSm80ILi4ELi1ELb0EN4cute5tupleIJNS5_1CILi128EEENS7_ILi96EEENS7_ILi64EEEEEELi64ENS_10bfloat16_tEfNS_4arch4Sm80ELb0ELb1ELb1ELb0ELb1ELb0ELb1ELb1EEENS1_21CollectiveEpilogueFwdINS6_IJS8_SA_S9_EEENS6_IJNS7_ILi1EEESI_SI_EEESC_SE_Li128ELb0ELb1ELb1ELb0EEENS1_19SingleTileSchedulerILb0ELb1ELb1ELi128EEEEEEEEEvNT_6ParamsE:
[----:B------:R-:W-:Y:S01]  /*0000*/  LDC R1, c[0x0][0x28] ;  /* 0x00000a00ff017b82 */ /* 0x000fe20000000800 */
[----:B------:R-:W-:Y:S05]  /*0010*/  EXIT ;  /* 0x000000000000794d */ /* 0x000fea0003800000 */
.L_x_3:
        /* <DEDUP_REMOVED lines=14> */
.L_x_12:


//--------------------- .text._ZN7cutlass13device_kernelIN5flash19enable_sm80_to_sm89INS1_16FlashAttnFwdSm80INS1_25CollectiveMainloopFwdSm80ILi4ELi1ELb0EN4cute5tupleIJNS5_1CILi128EEENS7_ILi80EEENS7_ILi64EEEEEELi64ENS_10bfloat16_tEfNS_4arch4Sm80ELb0ELb1ELb1ELb1ELb1ELb0ELb1ELb1EEENS1_21CollectiveEpilogueFwdINS6_IJS8_SA_S9_EEENS6_IJNS7_ILi1EEESI_SI_EEESC_SE_Li128ELb1ELb1ELb1ELb0EEENS1_36VarlenDynamicPersistentTileSchedulerILi128ELi80ELi128ELi128ELb1ELb1ELb0ELb1ELb0ELb1EEEEEEEEEvNT_6ParamsE --------------------------
	.section	.text._ZN7cutlass13device_kernelIN5flash19enable_sm80_to_sm89INS1_16FlashAttnFwdSm80INS1_25CollectiveMainloopFwdSm80ILi4ELi1ELb0EN4cute5tupleIJNS5_1CILi128EEENS7_ILi80EEENS7_ILi64EEEEEELi64ENS_10bfloat16_tEfNS_4arch4Sm80ELb0ELb1ELb1ELb1ELb1ELb0ELb1ELb1EEENS1_21CollectiveEpilogueFwdINS6_IJS8_SA_S9_EEENS6_IJNS7_ILi1EEESI_SI_EEESC_SE_Li128ELb1ELb1ELb1ELb0EEENS1_36VarlenDynamicPersistentTileSchedulerILi128ELi80ELi128ELi128ELb1ELb1ELb0ELb1ELb0ELb1EEEEEEEEEvNT_6ParamsE,"ax",@progbits
	.align	128
.text._ZN7cutlass13device_kernelIN5flash19enable_sm80_to_sm89INS1_16FlashAttnFwdSm80INS1_25CollectiveMainloopFwdSm80ILi4ELi1ELb0EN4cute5tupleIJNS5_1CILi128EEENS7_ILi80EEENS7_ILi64EEEEEELi64ENS_10bfloat16_tEfNS_4arch4Sm80ELb0ELb1ELb1ELb1ELb1ELb0ELb1ELb1EEENS1_21CollectiveEpilogueFwdINS6_IJS8_SA_S9_EEENS6_IJNS7_ILi1EEESI_SI_EEESC_SE_Li128ELb1ELb1ELb1ELb0EEENS1_36VarlenDynamicPersistentTileSchedulerILi128ELi80ELi128ELi128ELb1ELb1ELb0ELb1ELb0ELb1EEEEEEEEEvNT_6ParamsE:
        .type           _ZN7cutlass13device_kernelIN5flash19enable_sm80_to_sm89INS1_16FlashAttnFwdSm80INS1_25CollectiveMainloopFwdSm80ILi4ELi1ELb0EN4cute5tupleIJNS5_1CILi128EEENS7_ILi80EEENS7_ILi64EEEEEELi64ENS_10bfloat16_tEfNS_4arch4Sm80ELb0ELb1ELb1ELb1ELb1ELb0ELb1ELb1EEENS1_21CollectiveEpilogueFwdINS6_IJS8_SA_S9_EEENS6_IJNS7_ILi1EEESI_SI_EEESC_SE_Li128ELb1ELb1ELb1ELb0EEENS1_36VarlenDynamicPersistentTileSchedulerILi128ELi80ELi128ELi128ELb1ELb1ELb0ELb1ELb0ELb1EEEEEEEEEvNT_6ParamsE,@function
        .size           _ZN7cutlass13device_kernelIN5flash19enable_sm80_to_sm89INS1_16FlashAttnFwdSm80INS1_25CollectiveMainloopFwdSm80ILi4ELi1ELb0EN4cute5tupleIJNS5_1CILi128EEENS7_ILi80EEENS7_ILi64EEEEEELi64ENS_10bfloat16_tEfNS_4arch4Sm80ELb0ELb1ELb1ELb1ELb1ELb0ELb1ELb1EEENS1_21CollectiveEpilogueFwdINS6_IJS8_SA_S9_EEENS6_IJNS7_ILi1EEESI_SI_EEESC_SE_Li128ELb1ELb1ELb1ELb0EEENS1_36VarlenDynamicPersistentTileSchedulerILi128ELi80ELi128ELi128ELb1ELb1ELb0ELb1ELb0ELb1EEEEEEEEEvNT_6ParamsE,(.L_x_13 - _ZN7cutlass13device_kernelIN5flash19enable_sm80_to_sm89INS1_16FlashAttnFwdSm80INS1_25CollectiveMainloopFwdSm80ILi4ELi1ELb0EN4cute5tupleIJNS5_1CILi128EEENS7_ILi80EEENS7_ILi64EEEEEELi64ENS_10bfloat16_tEfNS_4arch4Sm80ELb0ELb1ELb1ELb1ELb1ELb0ELb1ELb1EEENS1_21CollectiveEpilogueFwdINS6_IJS8_SA_S9_EEENS6_IJNS7_ILi1EEESI_SI_EEESC_SE_Li128ELb1ELb1ELb1ELb0EEENS1_36VarlenDynamicPersistentTileSchedulerILi128ELi80ELi128ELi128ELb1ELb1ELb0ELb1ELb0ELb1EEEEEEEEEvNT_6ParamsE)
        .other          _ZN7cutlass13device_kernelIN5flash19enable_sm80_to_sm89INS1_16FlashAttnFwdSm80INS1_25CollectiveMainloopFwdSm80ILi4ELi1ELb0EN4cute5tupleIJNS5_1CILi128EEENS7_ILi80EEENS7_ILi64EEEEEELi64ENS_10bfloat16_tEfNS_4arch4Sm80ELb0ELb1ELb1ELb1ELb1ELb0ELb1ELb1EEENS1_21CollectiveEpilogueFwdINS6_IJS8_SA_S9_EEENS6_IJNS7_ILi1EEESI_SI_EEESC_SE_Li128ELb1ELb1ELb1ELb0EEENS1_36VarlenDynamicPersistentTileSchedulerILi128ELi80ELi128ELi128ELb1ELb1ELb0ELb1ELb0ELb1EEEEEEEEEvNT_6ParamsE,@"STO_CUDA_ENTRY STV_DEFAULT"
_ZN7cutlass13device_kernelIN5flash19enable_sm80_to_sm89INS1_16FlashAttnFwdSm80INS1_25CollectiveMainloopFwdSm80ILi4ELi1ELb0EN4cute5tupleIJNS5_1CILi128EEENS7_ILi80EEENS7_ILi64EEEEEELi64ENS_10bfloat16_tEfNS_4arch4Sm80ELb0ELb1ELb1ELb1ELb1ELb0ELb1ELb1EEENS1_21CollectiveEpilogueFwdINS6_IJS8_SA_S9_EEENS6_IJNS7_ILi1EEESI_SI_EEESC_SE_Li128ELb1ELb1ELb1ELb0EEENS1_36VarlenDynamicPersistentTileSchedulerILi128ELi80ELi128ELi128ELb1ELb1ELb0ELb1ELb0ELb1EEEEEEEEEvNT_6ParamsE:
[----:B------:R-:W-:Y:S01]  /*0000*/  LDC R1, c[0x0][0x28] ;  /* 0x00000a00ff017b82 */ /* 0x000fe20000000800 */
[----:B------:R-:W-:Y:S05]  /*0010*/  EXIT ;  /* 0x000000000000794d */ /* 0x000fea0003800000 */
.L_x_4:
        /* <DEDUP_REMOVED lines=14> */
.L_x_13:


//--------------------- .text._ZN7cutlass13device_kernelIN5flash19enable_sm80_to_sm89INS1_16FlashAttnFwdSm80INS1_25CollectiveMainloopFwdSm80ILi4ELi1ELb0EN4cute5tupleIJNS5_1CILi128EEENS7_ILi80EEENS7_ILi64EEEEEELi64ENS_10bfloat16_tEfNS_4arch4Sm80ELb0ELb1ELb1ELb1ELb1ELb1ELb1ELb1EEENS1_21CollectiveEpilogueFwdINS6_IJS8_SA_S9_EEENS6_IJNS7_ILi1EEESI_SI_EEESC_SE_Li128ELb1ELb1ELb1ELb0EEENS1_36VarlenDynamicPersistentTileSchedulerILi128ELi80ELi128ELi128ELb1ELb1ELb0ELb1ELb0ELb1EEEEEEEEEvNT_6ParamsE --------------------------
	.section	.text._ZN7cutlass13device_kernelIN5flash19enable_sm80_to_sm89INS1_16FlashAttnFwdSm80INS1_25CollectiveMainloopFwdSm80ILi4ELi1ELb0EN4cute5tupleIJNS5_1CILi128EEENS7_ILi80EEENS7_ILi64EEEEEELi64ENS_10bfloat16_tEfNS_4arch4Sm80ELb0ELb1ELb1ELb1ELb1ELb1ELb1ELb1EEENS1_21CollectiveEpilogueFwdINS6_IJS8_SA_S9_EEENS6_IJNS7_ILi1EEESI_SI_EEESC_SE_Li128ELb1ELb1ELb1ELb0EEENS1_36VarlenDynamicPersistentTileSchedulerILi128ELi80ELi128ELi128ELb1ELb1ELb0ELb1ELb0ELb1EEEEEEEEEvNT_6ParamsE,"ax",@progbits
	.align	128
.text._ZN7cutlass13device_kernelIN5flash19enable_sm80_to_sm89INS1_16FlashAttnFwdSm80INS1_25CollectiveMainloopFwdSm80ILi4ELi1ELb0EN4cute5tupleIJNS5_1CILi128EEENS7_ILi80EEENS7_ILi64EEEEEELi64ENS_10bfloat16_tEfNS_4arch4Sm80ELb0ELb1ELb1ELb1ELb1ELb1ELb1ELb1EEENS1_21CollectiveEpilogueFwdINS6_IJS8_SA_S9_EEENS6_IJNS7_ILi1EEESI_SI_EEESC_SE_Li128ELb1ELb1ELb1ELb0EEENS1_36VarlenDynamicPersistentTileSchedulerILi128ELi80ELi128ELi128ELb1ELb1ELb0ELb1ELb0ELb1EEEEEEEEEvNT_6ParamsE:
        .type           _ZN7cutlass13device_kernelIN5flash19enable_sm80_to_sm89INS1_16FlashAttnFwdSm80INS1_25CollectiveMainloopFwdSm80ILi4ELi1ELb0EN4cute5tupleIJNS5_1CILi128EEENS7_ILi80EEENS7_ILi64EEEEEELi64ENS_10bfloat16_tEfNS_4arch4Sm80ELb0ELb1ELb1ELb1ELb1ELb1ELb1ELb1EEENS1_21CollectiveEpilogueFwdINS6_IJS8_SA_S9_EEENS6_IJNS7_ILi1EEESI_SI_EEESC_SE_Li128ELb1ELb1ELb1ELb0EEENS1_36VarlenDynamicPersistentTileSchedulerILi128ELi80ELi128ELi128ELb1ELb1ELb0ELb1ELb0ELb1EEEEEEEEEvNT_6ParamsE,@function
        .size           _ZN7cutlass13device_kernelIN5flash19enable_sm80_to_sm89INS1_16FlashAttnFwdSm80INS1_25CollectiveMainloopFwdSm80ILi4ELi1ELb0EN4cute5tupleIJNS5_1CILi128EEENS7_ILi80EEENS7_ILi64EEEEEELi64ENS_10bfloat16_tEfNS_4arch4Sm80ELb0ELb1ELb1ELb1ELb1ELb1ELb1ELb1EEENS1_21CollectiveEpilogueFwdINS6_IJS8_SA_S9_EEENS6_IJNS7_ILi1EEESI_SI_EEESC_SE_Li128ELb1ELb1ELb1ELb0EEENS1_36VarlenDynamicPersistentTileSchedulerILi128ELi80ELi128ELi128ELb1ELb1ELb0ELb1ELb0ELb1EEEEEEEEEvNT_6ParamsE,(.L_x_14 - _ZN7cutlass13device_kernelIN5flash19enable_sm80_to_sm89INS1_16FlashAttnFwdSm80INS1_25CollectiveMainloopFwdSm80ILi4ELi1ELb0EN4cute5tupleIJNS5_1CILi128EEENS7_ILi80EEENS7_ILi64EEEEEELi64ENS_10bfloat16_tEfNS_4arch4Sm80ELb0ELb1ELb1ELb1ELb1ELb1ELb1ELb1EEENS1_21CollectiveEpilogueFwdINS6_IJS8_SA_S9_EEENS6_IJNS7_ILi1EEESI_SI_EEESC_SE_Li128ELb1ELb1ELb1ELb0EEENS1_36VarlenDynamicPersistentTileSchedulerILi128ELi80ELi128ELi128ELb1ELb1ELb0ELb1ELb0ELb1EEEEEEEEEvNT_6ParamsE)
        .other          _ZN7cutlass13device_kernelIN5flash19enable_sm80_to_sm89INS1_16FlashAttnFwdSm80INS1_25CollectiveMainloopFwdSm80ILi4ELi1ELb0EN4cute5tupleIJNS5_1CILi128EEENS7_ILi80EEENS7_ILi64EEEEEELi64ENS_10bfloat16_tEfNS_4arch4Sm80ELb0ELb1ELb1ELb1ELb1ELb1ELb1ELb1EEENS1_21CollectiveEpilogueFwdINS6_IJS8_SA_S9_EEENS6_IJNS7_ILi1EEESI_SI_EEESC_SE_Li128ELb1ELb1ELb1ELb0EEENS1_36VarlenDynamicPersistentTileSchedulerILi128ELi80ELi128ELi128ELb1ELb1ELb0ELb1ELb0ELb1EEEEEEEEEvNT_6ParamsE,@"STO_CUDA_ENTRY STV_DEFAULT"
_ZN7cutlass13device_kernelIN5flash19enable_sm80_to_sm89INS1_16FlashAttnFwdSm80INS1_25CollectiveMainloopFwdSm80ILi4ELi1ELb0EN4cute5tupleIJNS5_1CILi128EEENS7_ILi80EEENS7_ILi64EEEEEELi64ENS_10bfloat16_tEfNS_4arch4Sm80ELb0ELb1ELb1ELb1ELb1ELb1ELb1ELb1EEENS1_21CollectiveEpilogueFwdINS6_IJS8_SA_S9_EEENS6_IJNS7_ILi1EEESI_SI_EEESC_SE_Li128ELb1ELb1ELb1ELb0EEENS1_36VarlenDynamicPersistentTileSchedulerILi128ELi80ELi128ELi128ELb1ELb1ELb0ELb1ELb0ELb1EEEEEEEEEvNT_6ParamsE:
[----:B------:R-:W-:Y:S01]  /*0000*/  LDC R1, c[0x0][0x28] ;  /* 0x00000a00ff017b82 */ /* 0x000fe20000000800 */
[----:B------:R-:W-:Y:S05]  /*0010*/  EXIT ;  /* 0x000000000000794d */ /* 0x000fea0003800000 */
.L_x_5:
        /* <DEDUP_REMOVED lines=14> */
.L_x_14:


//--------------------- .text._ZN7cutlass13device_kernelIN5flash19enable_sm80_to_sm89INS1_16FlashAttnFwdSm80INS1_25CollectiveMainloopFwdSm80ILi4ELi1ELb0EN4cute5tupleIJNS5_1CILi128EEENS7_ILi112EEENS7_ILi64EEEEEELi64ENS_10bfloat16_tEfNS_4arch4Sm80ELb1ELb0ELb1ELb0ELb1ELb0ELb1ELb1EEENS1_21CollectiveEpilogueFwdINS6_IJS8_SA_S9_EEENS6_IJNS7_ILi1EEESI_SI_EEESC_SE_Li128ELb0ELb1ELb1ELb0EEENS1_30DynamicPersistentTileSchedulerILi128ELi128ELb1ELb1ELb0EEEEEEEEEvNT_6ParamsE --------------------------
	.section	.text._ZN7cutlass13device_kernelIN5flash19enable_sm80_to_sm89INS1_16FlashAttnFwdSm80INS1_25CollectiveMainloopFwdSm80ILi4ELi1ELb0EN4cute5tupleIJNS5_1CILi128EEENS7_ILi112EEENS7_ILi64EEEEEELi64ENS_10bfloat16_tEfNS_4arch4Sm80ELb1ELb0ELb1ELb0ELb1ELb0ELb1ELb1EEENS1_21CollectiveEpilogueFwdINS6_IJS8_SA_S9_EEENS6_IJNS7_ILi1EEESI_SI_EEESC_SE_Li128ELb0ELb1ELb1ELb0EEENS1_30DynamicPersistentTileSchedulerILi128ELi128ELb1ELb1ELb0EEEEEEEEEvNT_6ParamsE,"ax",@progbits
	.align	128
.text._ZN7cutlass13device_kernelIN5flash19enable_sm80_to_sm89INS1_16FlashAttnFwdSm80INS1_25CollectiveMainloopFwdSm80ILi4ELi1ELb0EN4cute5tupleIJNS5_1CILi128EEENS7_ILi112EEENS7_ILi64EEEEEELi64ENS_10bfloat16_tEfNS_4arch4Sm80ELb1ELb0ELb1ELb0ELb1ELb0ELb1ELb1EEENS1_21CollectiveEpilogueFwdINS6_IJS8_SA_S9_EEENS6_IJNS7_ILi1EEESI_SI_EEESC_SE_Li128ELb0ELb1ELb1ELb0EEENS1_30DynamicPersistentTileSchedulerILi128ELi128ELb1ELb1ELb0EEEEEEEEEvNT_6ParamsE:
        .type           _ZN7cutlass13device_kernelIN5flash19enable_sm80_to_sm89INS1_16FlashAttnFwdSm80INS1_25CollectiveMainloopFwdSm80ILi4ELi1ELb0EN4cute5tupleIJNS5_1CILi128EEENS7_ILi112EEENS7_ILi64EEEEEELi64ENS_10bfloat16_tEfNS_4arch4Sm80ELb1ELb0ELb1ELb0ELb1ELb0ELb1ELb1EEENS1_21CollectiveEpilogueFwdINS6_IJS8_SA_S9_EEENS6_IJNS7_ILi1EEESI_SI_EEESC_SE_Li128ELb0ELb1ELb1ELb0EEENS1_30DynamicPersistentTileSchedulerILi128ELi128ELb1ELb1ELb0EEEEEEEEEvNT_6ParamsE,@function
        .size           _ZN7cutlass13device_kernelIN5flash19enable_sm80_to_sm89INS1_16FlashAttnFwdSm80INS1_25CollectiveMainloopFwdSm80ILi4ELi1ELb0EN4cute5tupleIJNS5_1CILi128EEENS7_ILi112EEENS7_ILi64EEEEEELi64ENS_10bfloat16_tEfNS_4arch4Sm80ELb1ELb0ELb1ELb0ELb1ELb0ELb1ELb1EEENS1_21CollectiveEpilogueFwdINS6_IJS8_SA_S9_EEENS6_IJNS7_ILi1EEESI_SI_EEESC_SE_Li128ELb0ELb1ELb1ELb0EEENS1_30DynamicPersistentTileSchedulerILi128ELi128ELb1ELb1ELb0EEEEEEEEEvNT_6ParamsE,(.L_x_15 - _ZN7cutlass13device_kernelIN5flash19enable_sm80_to_sm89INS1_16FlashAttnFwdSm80INS1_25CollectiveMainloopFwdSm80ILi4ELi1ELb0EN4cute5tupleIJNS5_1CILi128EEENS7_ILi112EEENS7_ILi64EEEEEELi64ENS_10bfloat16_tEfNS_4arch4Sm80ELb1ELb0ELb1ELb0ELb1ELb0ELb1ELb1EEENS1_21CollectiveEpilogueFwdINS6_IJS8_SA_S9_EEENS6_IJNS7_ILi1EEESI_SI_EEESC_SE_Li128ELb0ELb1ELb1ELb0EEENS1_30DynamicPersistentTileSchedulerILi128ELi128ELb1ELb1ELb0EEEEEEEEEvNT_6ParamsE)
        .other          _ZN7cutlass13device_kernelIN5flash19enable_sm80_to_sm89INS1_16FlashAttnFwdSm80INS1_25CollectiveMainloopFwdSm80ILi4ELi1ELb0EN4cute5tupleIJNS5_1CILi128EEENS7_ILi112EEENS7_ILi64EEEEEELi64ENS_10bfloat16_tEfNS_4arch4Sm80ELb1ELb0ELb1ELb0ELb1ELb0ELb1ELb1EEENS1_21CollectiveEpilogueFwdINS6_IJS8_SA_S9_EEENS6_IJNS7_ILi1EEESI_SI_EEESC_SE_Li128ELb0ELb1ELb1ELb0EEENS1_30DynamicPersistentTileSchedulerILi128ELi128ELb1ELb1ELb0EEEEEEEEEvNT_6ParamsE,@"STO_CUDA_ENTRY STV_DEFAULT"
_ZN7cutlass13device_kernelIN5flash19enable_sm80_to_sm89INS1_16FlashAttnFwdSm80INS1_25CollectiveMainloopFwdSm80ILi4ELi1ELb0EN4cute5tupleIJNS5_1CILi128EEENS7_ILi112EEENS7_ILi64EEEEEELi64ENS_10bfloat16_tEfNS_4arch4Sm80ELb1ELb0ELb1ELb0ELb1ELb0ELb1ELb1EEENS1_21CollectiveEpilogueFwdINS6_IJS8_SA_S9_EEENS6_IJNS7_ILi1EEESI_SI_EEESC_SE_Li128ELb0ELb1ELb1ELb0EEENS1_30DynamicPersistentTileSchedulerILi128ELi128ELb1ELb1ELb0EEEEEEEEEvNT_6ParamsE:
[----:B------:R-:W-:Y:S01]  /*0000*/  LDC R1, c[0x0][0x28] ;  /* 0x00000a00ff017b82 */ /* 0x000fe20000000800 */
[----:B------:R-:W-:Y:S05]  /*0010*/  EXIT ;  /* 0x000000000000794d */ /* 0x000fea0003800000 */
.L_x_6:
        /* <DEDUP_REMOVED lines=14> */
.L_x_15:


//--------------------- .text._ZN7cutlass13device_kernelIN5flash19enable_sm80_to_sm89INS1_16FlashAttnFwdSm80INS1_25CollectiveMainloopFwdSm80ILi4ELi1ELb0EN4cute5tupleIJNS5_1CILi128EEENS7_ILi80EEENS7_ILi64EEEEEELi64ENS_10bfloat16_tEfNS_4arch4Sm80ELb1ELb0ELb1ELb1ELb1ELb0ELb1ELb1EEENS1_21CollectiveEpilogueFwdINS6_IJS8_SA_S9_EEENS6_IJNS7_ILi1EEESI_SI_EEESC_SE_Li128ELb1ELb1ELb1ELb0EEENS1_36VarlenDynamicPersistentTileSchedulerILi128ELi80ELi128ELi128ELb1ELb1ELb0ELb1ELb1ELb1EEEEEEEEEvNT_6ParamsE --------------------------
	.section	.text._ZN7cutlass13device_kernelIN5flash19enable_sm80_to_sm89INS1_16FlashAttnFwdSm80INS1_25CollectiveMainloopFwdSm80ILi4ELi1ELb0EN4cute5tupleIJNS5_1CILi128EEENS7_ILi80EEENS7_ILi64EEEEEELi64ENS_10bfloat16_tEfNS_4arch4Sm80ELb1ELb0ELb1ELb1ELb1ELb0ELb1ELb1EEENS1_21CollectiveEpilogueFwdINS6_IJS8_SA_S9_EEENS6_IJNS7_ILi1EEESI_SI_EEESC_SE_Li128ELb1ELb1ELb1ELb0EEENS1_36VarlenDynamicPersistentTileSchedulerILi128ELi80ELi128ELi128ELb1ELb1ELb0ELb1ELb1ELb1EEEEEEEEEvNT_6ParamsE,"ax",@progbits
	.align	128
.text._ZN7cutlass13device_kernelIN5flash19enable_sm80_to_sm89INS1_16FlashAttnFwdSm80INS1_25CollectiveMainloopFwdSm80ILi4ELi1ELb0EN4cute5tupleIJNS5_1CILi128EEENS7_ILi80EEENS7_ILi64EEEEEELi64ENS_10bfloat16_tEfNS_4arch4Sm80ELb1ELb0ELb1ELb1ELb1ELb0ELb1ELb1EEENS1_21CollectiveEpilogueFwdINS6_IJS8_SA_S9_EEENS6_IJNS7_ILi1EEESI_SI_EEESC_SE_Li128ELb1ELb1ELb1ELb0EEENS1_36VarlenDynamicPersistentTileSchedulerILi128ELi80ELi128ELi128ELb1ELb1ELb0ELb1ELb1ELb1EEEEEEEEEvNT_6ParamsE:
        .type           _ZN7cutlass13device_kernelIN5flash19enable_sm80_to_sm89INS1_16FlashAttnFwdSm80INS1_25CollectiveMainloopFwdSm80ILi4ELi1ELb0EN4cute5tupleIJNS5_1CILi128EEENS7_ILi80EEENS7_ILi64EEEEEELi64ENS_10bfloat16_tEfNS_4arch4Sm80ELb1ELb0ELb1ELb1ELb1ELb0ELb1ELb1EEENS1_21CollectiveEpilogueFwdINS6_IJS8_SA_S9_EEENS6_IJNS7_ILi1EEESI_SI_EEESC_SE_Li128ELb1ELb1ELb1ELb0EEENS1_36VarlenDynamicPersistentTileSchedulerILi128ELi80ELi128ELi128ELb1ELb1ELb0ELb1ELb1ELb1EEEEEEEEEvNT_6ParamsE,@function
        .size           _ZN7cutlass13device_kernelIN5flash19enable_sm80_to_sm89INS1_16FlashAttnFwdSm80INS1_25CollectiveMainloopFwdSm80ILi4ELi1ELb0EN4cute5tupleIJNS5_1CILi128EEENS7_ILi80EEENS7_ILi64EEEEEELi64ENS_10bfloat16_tEfNS_4arch4Sm80ELb1ELb0ELb1ELb1ELb1ELb0ELb1ELb1EEENS1_21CollectiveEpilogueFwdINS6_IJS8_SA_S9_EEENS6_IJNS7_ILi1EEESI_SI_EEESC_SE_Li128ELb1ELb1ELb1ELb0EEENS1_36VarlenDynamicPersistentTileSchedulerILi128ELi80ELi128ELi128ELb1ELb1ELb0ELb1ELb1ELb1EEEEEEEEEvNT_6ParamsE,(.L_x_16 - _ZN7cutlass13device_kernelIN5flash19enable_sm80_to_sm89INS1_16FlashAttnFwdSm80INS1_25CollectiveMainloopFwdSm80ILi4ELi1ELb0EN4cute5tupleIJNS5_1CILi128EEENS7_ILi80EEENS7_ILi64EEEEEELi64ENS_10bfloat16_tEfNS_4arch4Sm80ELb1ELb0ELb1ELb1ELb1ELb0ELb1ELb1EEENS1_21CollectiveEpilogueFwdINS6_IJS8_SA_S9_EEENS6_IJNS7_ILi1EEESI_SI_EEESC_SE_Li128ELb1ELb1ELb1ELb0EEENS1_36VarlenDynamicPersistentTileSchedulerILi128ELi80ELi128ELi128ELb1ELb1ELb0ELb1ELb1ELb1EEEEEEEEEvNT_6ParamsE)
        .other          _ZN7cutlass13device_kernelIN5flash19enable_sm80_to_sm89INS1_16FlashAttnFwdSm80INS1_25CollectiveMainloopFwdSm80ILi4ELi1ELb0EN4cute5tupleIJNS5_1CILi128EEENS7_ILi80EEENS7_ILi64EEEEEELi64ENS_10bfloat16_tEfNS_4arch4Sm80ELb1ELb0ELb1ELb1ELb1ELb0ELb1ELb1EEENS1_21CollectiveEpilogueFwdINS6_IJS8_SA_S9_EEENS6_IJNS7_ILi1EEESI_SI_EEESC_SE_Li128ELb1ELb1ELb1ELb0EEENS1_36VarlenDynamicPersistentTileSchedulerILi128ELi80ELi128ELi128ELb1ELb1ELb0ELb1ELb1ELb1EEEEEEEEEvNT_6ParamsE,@"STO_CUDA_ENTRY STV_DEFAULT"
_ZN7cutlass13device_kernelIN5flash19enable_sm80_to_sm89INS1_16FlashAttnFwdSm80INS1_25CollectiveMainloopFwdSm80ILi4ELi1ELb0EN4cute5tupleIJNS5_1CILi128EEENS7_ILi80EEENS7_ILi64EEEEEELi64ENS_10bfloat16_tEfNS_4arch4Sm80ELb1ELb0ELb1ELb1ELb1ELb0ELb1ELb1EEENS1_21CollectiveEpilogueFwdINS6_IJS8_SA_S9_EEENS6_IJNS7_ILi1EEESI_SI_EEESC_SE_Li128ELb1ELb1ELb1ELb0EEENS1_36VarlenDynamicPersistentTileSchedulerILi128ELi80ELi128ELi128ELb1ELb1ELb0ELb1ELb1ELb1EEEEEEEEEvNT_6ParamsE:
[----:B------:R-:W-:Y:S01]  /*0000*/  LDC R1, c[0x0][0x28] ;  /* 0x00000a00ff017b82 */ /* 0x000fe20000000800 */
[----:B------:R-:W-:Y:S05]  /*0010*/  EXIT ;  /* 0x000000000000794d */ /* 0x000fea0003800000 */
.L_x_7:
        /* <DEDUP_REMOVED lines=14> */
.L_x_16:


//--------------------- .text._ZN7cutlass13device_kernelIN5flash19enable_sm80_to_sm89INS1_16FlashAttnFwdSm80INS1_25CollectiveMainloopFwdSm80ILi4ELi1ELb0EN4cute5tupleIJNS5_1CILi128EEENS7_ILi80EEENS7_ILi64EEEEEELi64ENS_10bfloat16_tEfNS_4arch4Sm80ELb1ELb0ELb1ELb1ELb1ELb1ELb1ELb1EEENS1_21CollectiveEpilogueFwdINS6_IJS8_SA_S9_EEENS6_IJNS7_ILi1EEESI_SI_EEESC_SE_Li128ELb1ELb1ELb1ELb0EEENS1_36VarlenDynamicPersistentTileSchedulerILi128ELi80ELi128ELi128ELb1ELb1ELb0ELb1ELb1ELb1EEEEEEEEEvNT_6ParamsE --------------------------
	.section	.text._ZN7cutlass13device_kernelIN5flash19enable_sm80_to_sm89INS1_16FlashAttnFwdSm80INS1_25CollectiveMainloopFwdSm80ILi4ELi1ELb0EN4cute5tupleIJNS5_1CILi128EEENS7_ILi80EEENS7_ILi64EEEEEELi64ENS_10bfloat16_tEfNS_4arch4Sm80ELb1ELb0ELb1ELb1ELb1ELb1ELb1ELb1EEENS1_21CollectiveEpilogueFwdINS6_IJS8_SA_S9_EEENS6_IJNS7_ILi1EEESI_SI_EEESC_SE_Li128ELb1ELb1ELb1ELb0EEENS1_36VarlenDynamicPersistentTileSchedulerILi128ELi80ELi128ELi128ELb1ELb1ELb0ELb1ELb1ELb1EEEEEEEEEvNT_6ParamsE,"ax",@progbits
	.align	128
.text._ZN7cutlass13device_kernelIN5flash19enable_sm80_to_sm89INS1_16FlashAttnFwdSm80INS1_25CollectiveMainloopFwdSm80ILi4ELi1ELb0EN4cute5tupleIJNS5_1CILi128EEENS7_ILi80EEENS7_ILi64EEEEEELi64ENS_10bfloat16_tEfNS_4arch4Sm80ELb1ELb0ELb1ELb1ELb1ELb1ELb1ELb1EEENS1_21CollectiveEpilogueFwdINS6_IJS8_SA_S9_EEENS6_IJNS7_ILi1EEESI_SI_EEESC_SE_Li128ELb1ELb1ELb1ELb0EEENS1_36VarlenDynamicPersistentTileSchedulerILi128ELi80ELi128ELi128ELb1ELb1ELb0ELb1ELb1ELb1EEEEEEEEEvNT_6ParamsE:
        .type           _ZN7cutlass13device_kernelIN5flash19enable_sm80_to_sm89INS1_16FlashAttnFwdSm80INS1_25CollectiveMainloopFwdSm80ILi4ELi1ELb0EN4cute5tupleIJNS5_1CILi128EEENS7_ILi80EEENS7_ILi64EEEEEELi64ENS_10bfloat16_tEfNS_4arch4Sm80ELb1ELb0ELb1ELb1ELb1ELb1ELb1ELb1EEENS1_21CollectiveEpilogueFwdINS6_IJS8_SA_S9_EEENS6_IJNS7_ILi1EEESI_SI_EEESC_SE_Li128ELb1ELb1ELb1ELb0EEENS1_36VarlenDynamicPersistentTileSchedulerILi128ELi80ELi128ELi128ELb1ELb1ELb0ELb1ELb1ELb1EEEEEEEEEvNT_6ParamsE,@function
        .size           _ZN7cutlass13device_kernelIN5flash19enable_sm80_to_sm89INS1_16FlashAttnFwdSm80INS1_25CollectiveMainloopFwdSm80ILi4ELi1ELb0EN4cute5tupleIJNS5_1CILi128EEENS7_ILi80EEENS7_ILi64EEEEEELi64ENS_10bfloat16_tEfNS_4arch4Sm80ELb1ELb0ELb1ELb1ELb1ELb1ELb1ELb1EEENS1_21CollectiveEpilogueFwdINS6_IJS8_SA_S9_EEENS6_IJNS7_ILi1EEESI_SI_EEESC_SE_Li128ELb1ELb1ELb1ELb0EEENS1_36VarlenDynamicPersistentTileSchedulerILi128ELi80ELi128ELi128ELb1ELb1ELb0ELb1ELb1ELb1EEEEEEEEEvNT_6ParamsE,(.L_x_17 - _ZN7cutlass13device_kernelIN5flash19enable_sm80_to_sm89INS1_16FlashAttnFwdSm80INS1_25CollectiveMainloopFwdSm80ILi4ELi1ELb0EN4cute5tupleIJNS5_1CILi128EEENS7_ILi80EEENS7_ILi64EEEEEELi64ENS_10bfloat16_tEfNS_4arch4Sm80ELb1ELb0ELb1ELb1ELb1ELb1ELb1ELb1EEENS1_21CollectiveEpilogueFwdINS6_IJS8_SA_S9_EEENS6_IJNS7_ILi1EEESI_SI_EEESC_SE_Li128ELb1ELb1ELb1ELb0EEENS1_36VarlenDynamicPersistentTileSchedulerILi128ELi80ELi128ELi128ELb1ELb1ELb0ELb1ELb1ELb1EEEEEEEEEvNT_6ParamsE)
        .other          _ZN7cutlass13device_kernelIN5flash19enable_sm80_to_sm89INS1_16FlashAttnFwdSm80INS1_25CollectiveMainloopFwdSm80ILi4ELi1ELb0EN4cute5tupleIJNS5_1CILi128EEENS7_ILi80EEENS7_ILi64EEEEEELi64ENS_10bfloat16_tEfNS_4arch4Sm80ELb1ELb0ELb1ELb1ELb1ELb1ELb1ELb1EEENS1_21CollectiveEpilogueFwdINS6_IJS8_SA_S9_EEENS6_IJNS7_ILi1EEESI_SI_EEESC_SE_Li128ELb1ELb1ELb1ELb0EEENS1_36VarlenDynamicPersistentTileSchedulerILi128ELi80ELi128ELi128ELb1ELb1ELb0ELb1ELb1ELb1EEEEEEEEEvNT_6ParamsE,@"STO_CUDA_ENTRY STV_DEFAULT"
_ZN7cutlass13device_kernelIN5flash19enable_sm80_to_sm89INS1_16FlashAttnFwdSm80INS1_25CollectiveMainloopFwdSm80ILi4ELi1ELb0EN4cute5tupleIJNS5_1CILi128EEENS7_ILi80EEENS7_ILi64EEEEEELi64ENS_10bfloat16_tEfNS_4arch4Sm80ELb1ELb0ELb1ELb1ELb1ELb1ELb1ELb1EEENS1_21CollectiveEpilogueFwdINS6_IJS8_SA_S9_EEENS6_IJNS7_ILi1EEESI_SI_EEESC_SE_Li128ELb1ELb1ELb1ELb0EEENS1_36VarlenDynamicPersistentTileSchedulerILi128ELi80ELi128ELi128ELb1ELb1ELb0ELb1ELb1ELb1EEEEEEEEEvNT_6ParamsE:
[----:B------:R-:W-:Y:S01]  /*0000*/  LDC R1, c[0x0][0x28] ;  /* 0x00000a00ff017b82 */ /* 0x000fe20000000800 */
[----:B------:R-:W-:Y:S05]  /*0010*/  EXIT ;  /* 0x000000000000794d */ /* 0x000fea0003800000 */
.L_x_8:
        /* <DEDUP_REMOVED lines=14> */
.L_x_17:


//--------------------- .nv.shared.reserved.0     --------------------------
	.section	.nv.shared.reserved.0,"aw",@nobits
	.weak		__nv_reservedSMEM_offset_0_alias
	.size		__nv_reservedSMEM_offset_0_alias, 0, 0
	.other		__nv_reservedSMEM_offset_0_alias,@"STO_CUDA_RESERVED_SHARED STV_DEFAULT"
__nv_reservedSMEM_offset_0_alias:
	.zero		0


//--------------------- .nv.global                --------------------------
	.section	.nv.global,"aw",@nobits
.nv.global:
	.type		_ZN85_INTERNAL_8e267dba_49_flash_fwd_hdim64_bf16_paged_split_softcap_sm80_cu_ef95aea4_43144cute1_E,@object
	.size		_ZN85_INTERNAL_8e267dba_49_flash_fwd_hdim64_bf16_paged_split_softcap_sm80_cu_ef95aea4_43144cute1_E,(_ZN85_INTERNAL_8e267dba_49_flash_fwd_hdim64_bf16_paged_split_softcap_sm80_cu_ef95aea4_43144cuda3std3__45__cpo6cbeginE - _ZN85_INTERNAL_8e267dba_49_flash_fwd_hdim64_bf16_paged_split_softcap_sm80_cu_ef95aea4_43144cute1_E)
_ZN85_INTERNAL_8e267dba_49_flash_fwd_hdim64_bf16_paged_split_softcap_sm80_cu_ef95aea4_43144cute1_E:
	.zero		1
	.type		_ZN85_INTERNAL_8e267dba_49_flash_fwd_hdim64_bf16_paged_split_softcap_sm80_cu_ef95aea4_43144cuda3std3__45__cpo6cbeginE,@object
	.size		_ZN85_INTERNAL_8e267dba_49_flash_fwd_hdim64_bf16_paged_split_softcap_sm80_cu_ef95aea4_43144cuda3std3__45__cpo6cbeginE,(_ZN85_INTERNAL_8e267dba_49_flash_fwd_hdim64_bf16_paged_split_softcap_sm80_cu_ef95aea4_43144cuda3std3__48in_placeE - _ZN85_INTERNAL_8e267dba_49_flash_fwd_hdim64_bf16_paged_split_softcap_sm80_cu_ef95aea4_43144cuda3std3__45__cpo6cbeginE)
_ZN85_INTERNAL_8e267dba_49_flash_fwd_hdim64_bf16_paged_split_softcap_sm80_cu_ef95aea4_43144cuda3std3__45__cpo6cbeginE:
	.zero		1
	.type		_ZN85_INTERNAL_8e267dba_49_flash_fwd_hdim64_bf16_paged_split_softcap_sm80_cu_ef95aea4_43144cuda3std3__48in_placeE,@object
	.size		_ZN85_INTERNAL_8e267dba_49_flash_fwd_hdim64_bf16_paged_split_softcap_sm80_cu_ef95aea4_43144cuda3std3__48in_placeE,(_ZN85_INTERNAL_8e267dba_49_flash_fwd_hdim64_bf16_paged_split_softcap_sm80_cu_ef95aea4_43144cuda3std6ranges3__45__cpo9iter_moveE - _ZN85_INTERNAL_8e267dba_49_flash_fwd_hdim64_bf16_paged_split_softcap_sm80_cu_ef95aea4_43144cuda3std3__48in_placeE)
_ZN85_INTERNAL_8e267dba_49_flash_fwd_hdim64_bf16_paged_split_softcap_sm80_cu_ef95aea4_43144cuda3std3__48in_placeE:
	.zero		1
	.type		_ZN85_INTERNAL_8e267dba_49_flash_fwd_hdim64_bf16_paged_split_softcap_sm80_cu_ef95aea4_43144cuda3std6ranges3__45__cpo9iter_moveE,@object
	.size		_ZN85_INTERNAL_8e267dba_49_flash_fwd_hdim64_bf16_paged_split_softcap_sm80_cu_ef95aea4_43144cuda3std6ranges3__45__cpo9iter_moveE,(_ZN85_INTERNAL_8e267dba_49_flash_fwd_hdim64_bf16_paged_split_softcap_sm80_cu_ef95aea4_43144cuda3std3__45__cpo5beginE - _ZN85_INTERNAL_8e267dba_49_flash_fwd_hdim64_bf16_paged_split_softcap_sm80_cu_ef95aea4_43144cuda3std6ranges3__45__cpo9iter_moveE)
_ZN85_INTERNAL_8e267dba_49_flash_fwd_hdim64_bf16_paged_split_softcap_sm80_cu_ef95aea4_43144cuda3std6ranges3__45__cpo9iter_moveE:
	.zero		1
	.type		_ZN85_INTERNAL_8e267dba_49_flash_fwd_hdim64_bf16_paged_split_softcap_sm80_cu_ef95aea4_43144cuda3std3__45__cpo5beginE,@object
	.size		_ZN85_INTERNAL_8e267dba_49_flash_fwd_hdim64_bf16_paged_split_softcap_sm80_cu_ef95aea4_43144cuda3std3__45__cpo5beginE,(_ZN85_INTERNAL_8e267dba_49_flash_fwd_hdim64_bf16_paged_split_softcap_sm80_cu_ef95aea4_43144cuda3std3__487_GLOBAL__N__8e267dba_49_flash_fwd_hdim64_bf16_paged_split_softcap_sm80_cu_ef95aea4_43146ignoreE - _ZN85_INTERNAL_8e267dba_49_flash_fwd_hdim64_bf16_paged_split_softcap_sm80_cu_ef95aea4_43144cuda3std3__45__cpo5beginE)
_ZN85_INTERNAL_8e267dba_49_flash_fwd_hdim64_bf16_paged_split_softcap_sm80_cu_ef95aea4_43144cuda3std3__45__cpo5beginE:
	.zero		1
	.type		_ZN85_INTERNAL_8e267dba_49_flash_fwd_hdim64_bf16_paged_split_softcap_sm80_cu_ef95aea4_43144cuda3std3__487_GLOBAL__N__8e267dba_49_flash_fwd_hdim64_bf16_paged_split_softcap_sm80_cu_ef95aea4_43146ignoreE,@object
	.size		_ZN85_INTERNAL_8e267dba_49_flash_fwd_hdim64_bf16_paged_split_softcap_sm80_cu_ef95aea4_43144cuda3std3__487_GLOBAL__N__8e267dba_49_flash_fwd_hdim64_bf16_paged_split_softcap_sm80_cu_ef95aea4_43146ignoreE,(_ZN85_INTERNAL_8e267dba_49_flash_fwd_hdim64_bf16_paged_split_softcap_sm80_cu_ef95aea4_43144cute7productE - _ZN85_INTERNAL_8e267dba_49_flash_fwd_hdim64_bf16_paged_split_softcap_sm80_cu_ef95aea4_43144cuda3std3__487_GLOBAL__N__8e267dba_49_flash_fwd_hdim64_bf16_paged_split_softcap_sm80_cu_ef95aea4_43146ignoreE)
_ZN85_INTERNAL_8e267dba_49_flash_fwd_hdim64_bf16_paged_split_softcap_sm80_cu_ef95aea4_43144cuda3std3__487_GLOBAL__N__8e267dba_49_flash_fwd_hdim64_bf16_paged_split_softcap_sm80_cu_ef95aea4_43146ignoreE:
	.zero		1
	.type		_ZN85_INTERNAL_8e267dba_49_flash_fwd_hdim64_bf16_paged_split_softcap_sm80_cu_ef95aea4_43144cute7productE,@object
	.size		_ZN85_INTERNAL_8e267dba_49_flash_fwd_hdim64_bf16_paged_split_softcap_sm80_cu_ef95aea4_43144cute7productE,(_ZN85_INTERNAL_8e267dba_49_flash_fwd_hdim64_bf16_paged_split_softcap_sm80_cu_ef95aea4_43144cuda3std3__45__cpo3endE - _ZN85_INTERNAL_8e267dba_49_flash_fwd_hdim64_bf16_paged_split_softcap_sm80_cu_ef95aea4_43144cute7productE)
_ZN85_INTERNAL_8e267dba_49_flash_fwd_hdim64_bf16_paged_split_softcap_sm80_cu_ef95aea4_43144cute7productE:
	.zero		1
	.type		_ZN85_INTERNAL_8e267dba_49_flash_fwd_hdim64_bf16_paged_split_softcap_sm80_cu_ef95aea4_43144cuda3std3__45__cpo3endE,@object
	.size		_ZN85_INTERNAL_8e267dba_49_flash_fwd_hdim64_bf16_paged_split_softcap_sm80_cu_ef95aea4_43144cuda3std3__45__cpo3endE,(_ZN85_INTERNAL_8e267dba_49_flash_fwd_hdim64_bf16_paged_split_softcap_sm80_cu_ef95aea4_43144cuda3std3__419piecewise_constructE - _ZN85_INTERNAL_8e267dba_49_flash_fwd_hdim64_bf16_paged_split_softcap_sm80_cu_ef95aea4_43144cuda3std3__45__cpo3endE)
_ZN85_INTERNAL_8e267dba_49_flash_fwd_hdim64_bf16_paged_split_softcap_sm80_cu_ef95aea4_43144cuda3std3__45__cpo3endE:
	.zero		1
	.type		_ZN85_INTERNAL_8e267dba_49_flash_fwd_hdim64_bf16_paged_split_softcap_sm80_cu_ef95aea4_43144cuda3std3__419piecewise_constructE,@object
	.size		_ZN85_INTERNAL_8e267dba_49_flash_fwd_hdim64_bf16_paged_split_softcap_sm80_cu_ef95aea4_43144cuda3std3__419piecewise_constructE,(_ZN85_INTERNAL_8e267dba_49_flash_fwd_hdim64_bf16_paged_split_softcap_sm80_cu_ef95aea4_43144cuda3std3__45__cpo4cendE - _ZN85_INTERNAL_8e267dba_49_flash_fwd_hdim64_bf16_paged_split_softcap_sm80_cu_ef95aea4_43144cuda3std3__419piecewise_constructE)
_ZN85_INTERNAL_8e267dba_49_flash_fwd_hdim64_bf16_paged_split_softcap_sm80_cu_ef95aea4_43144cuda3std3__419piecewise_constructE:
	.zero		1
	.type		_ZN85_INTERNAL_8e267dba_49_flash_fwd_hdim64_bf16_paged_split_softcap_sm80_cu_ef95aea4_43144cuda3std3__45__cpo4cendE,@object
	.size		_ZN85_INTERNAL_8e267dba_49_flash_fwd_hdim64_bf16_paged_split_softcap_sm80_cu_ef95aea4_43144cuda3std3__45__cpo4cendE,(_ZN85_INTERNAL_8e267dba_49_flash_fwd_hdim64_bf16_paged_split_softcap_sm80_cu_ef95aea4_43144cuda3std6ranges3__45__cpo4swapE - _ZN85_INTERNAL_8e267dba_49_flash_fwd_hdim64_bf16_paged_split_softcap_sm80_cu_ef95aea4_43144cuda3std3__45__cpo4cendE)
_ZN85_INTERNAL_8e267dba_49_flash_fwd_hdim64_bf16_paged_split_softcap_sm80_cu_ef95aea4_43144cuda3std3__45__cpo4cendE:
	.zero		1
	.type		_ZN85_INTERNAL_8e267dba_49_flash_fwd_hdim64_bf16_paged_split_softcap_sm80_cu_ef95aea4_43144cuda3std6ranges3__45__cpo4swapE,@object
	.size		_ZN85_INTERNAL_8e267dba_49_flash_fwd_hdim64_bf16_paged_split_softcap_sm80_cu_ef95aea4_43144cuda3std6ranges3__45__cpo4swapE,(.L_7 - _ZN85_INTERNAL_8e267dba_49_flash_fwd_hdim64_bf16_paged_split_softcap_sm80_cu_ef95aea4_43144cuda3std6ranges3__45__cpo4swapE)
_ZN85_INTERNAL_8e267dba_49_flash_fwd_hdim64_bf16_paged_split_softcap_sm80_cu_ef95aea4_43144cuda3std6ranges3__45__cpo4swapE:
	.zero		1
.L_7:


//--------------------- .nv.constant0._ZN7cutlass13device_kernelIN5flash19enable_sm80_to_sm89INS1_16FlashAttnFwdSm80INS1_25CollectiveMainloopFwdSm80ILi4ELi1ELb0EN4cute5tupleIJNS5_1CILi128EEENS7_ILi112EEENS7_ILi64EEEEEELi64ENS_10bfloat16_tEfNS_4arch4Sm80ELb0ELb0ELb1ELb0ELb1ELb0ELb1ELb1EEENS1_21CollectiveEpilogueFwdINS6_IJS8_SA_S9_EEENS6_IJNS7_ILi1EEESI_SI_EEESC_SE_Li128ELb0ELb1ELb1ELb0EEENS1_19SingleTileSchedulerILb0ELb1ELb1ELi128EEEEEEEEEvNT_6ParamsE --------------------------
	.section	.nv.constant0._ZN7cutlass13device_kernelIN5flash19enable_sm80_to_sm89INS1_16FlashAttnFwdSm80INS1_25CollectiveMainloopFwdSm80ILi4ELi1ELb0EN4cute5tupleIJNS5_1CILi128EEENS7_ILi112EEENS7_ILi64EEEEEELi64ENS_10bfloat16_tEfNS_4arch4Sm80ELb0ELb0ELb1ELb0ELb1ELb0ELb1ELb1EEENS1_21CollectiveEpilogueFwdINS6_IJS8_SA_S9_EEENS6_IJNS7_ILi1EEESI_SI_EEESC_SE_Li128ELb0ELb1ELb1ELb0EEENS1_19SingleTileSchedulerILb0ELb1ELb1ELi128EEEEEEEEEvNT_6ParamsE,"a",@progbits
	.sectionflags	@""
	.align	4
.nv.constant0._ZN7cutlass13device_kernelIN5flash19enable_sm80_to_sm89INS1_16FlashAttnFwdSm80INS1_25CollectiveMainloopFwdSm80ILi4ELi1ELb0EN4cute5tupleIJNS5_1CILi128EEENS7_ILi112EEENS7_ILi64EEEEEELi64ENS_10bfloat16_tEfNS_4arch4Sm80ELb0ELb0ELb1ELb0ELb1ELb0ELb1ELb1EEENS1_21CollectiveEpilogueFwdINS6_IJS8_SA_S9_EEENS6_IJNS7_ILi1EEESI_SI_EEESC_SE_Li128ELb0ELb1ELb1ELb0EEENS1_19SingleTileSchedulerILb0ELb1ELb1ELi128EEEEEEEEEvNT_6ParamsE:
	.zero		1576


//--------------------- .nv.constant0._ZN7cutlass13device_kernelIN5flash19enable_sm80_to_sm89INS1_16FlashAttnFwdSm80INS1_25CollectiveMainloopFwdSm80ILi4ELi1ELb0EN4cute5tupleIJNS5_1CILi128EEENS7_ILi80EEENS7_ILi64EEEEEELi64ENS_10bfloat16_tEfNS_4arch4Sm80ELb0ELb0ELb1ELb1ELb1ELb0ELb1ELb1EEENS1_21CollectiveEpilogueFwdINS6_IJS8_SA_S9_EEENS6_IJNS7_ILi1EEESI_SI_EEESC_SE_Li128ELb1ELb1ELb1ELb0EEENS1_36VarlenDynamicPersistentTileSchedulerILi128ELi80ELi128ELi128ELb1ELb1ELb0ELb0ELb1ELb1EEEEEEEEEvNT_6ParamsE --------------------------
	.section	.nv.constant0._ZN7cutlass13device_kernelIN5flash19enable_sm80_to_sm89INS1_16FlashAttnFwdSm80INS1_25CollectiveMainloopFwdSm80ILi4ELi1ELb0EN4cute5tupleIJNS5_1CILi128EEENS7_ILi80EEENS7_ILi64EEEEEELi64ENS_10bfloat16_tEfNS_4arch4Sm80ELb0ELb0ELb1ELb1ELb1ELb0ELb1ELb1EEENS1_21CollectiveEpilogueFwdINS6_IJS8_SA_S9_EEENS6_IJNS7_ILi1EEESI_SI_EEESC_SE_Li128ELb1ELb1ELb1ELb0EEENS1_36VarlenDynamicPersistentTileSchedulerILi128ELi80ELi128ELi128ELb1ELb1ELb0ELb0ELb1ELb1EEEEEEEEEvNT_6ParamsE,"a",@progbits
	.sectionflags	@""
	.align	4
.nv.constant0._ZN7cutlass13device_kernelIN5flash19enable_sm80_to_sm89INS1_16FlashAttnFwdSm80INS1_25CollectiveMainloopFwdSm80ILi4ELi1ELb0EN4cute5tupleIJNS5_1CILi128EEENS7_ILi80EEENS7_ILi64EEEEEELi64ENS_10bfloat16_tEfNS_4arch4Sm80ELb0ELb0ELb1ELb1ELb1ELb0ELb1ELb1EEENS1_21CollectiveEpilogueFwdINS6_IJS8_SA_S9_EEENS6_IJNS7_ILi1EEESI_SI_EEESC_SE_Li128ELb1ELb1ELb1ELb0EEENS1_36VarlenDynamicPersistentTileSchedulerILi128ELi80ELi128ELi128ELb1ELb1ELb0ELb0ELb1ELb1EEEEEEEEEvNT_6ParamsE:
	.zero		1608


//--------------------- .nv.constant0._ZN7cutlass13device_kernelIN5flash19enable_sm80_to_sm89INS1_16FlashAttnFwdSm80INS1_25CollectiveMainloopFwdSm80ILi4ELi1ELb0EN4cute5tupleIJNS5_1CILi128EEENS7_ILi80EEENS7_ILi64EEEEEELi64ENS_10bfloat16_tEfNS_4arch4Sm80ELb0ELb0ELb1ELb1ELb1ELb1ELb1ELb1EEENS1_21CollectiveEpilogueFwdINS6_IJS8_SA_S9_EEENS6_IJNS7_ILi1EEESI_SI_EEESC_SE_Li128ELb1ELb1ELb1ELb0EEENS1_36VarlenDynamicPersistentTileSchedulerILi128ELi80ELi128ELi128ELb1ELb1ELb0ELb0ELb1ELb1EEEEEEEEEvNT_6ParamsE --------------------------
	.section	.nv.constant0._ZN7cutlass13device_kernelIN5flash19enable_sm80_to_sm89INS1_16FlashAttnFwdSm80INS1_25CollectiveMainloopFwdSm80ILi4ELi1ELb0EN4cute5tupleIJNS5_1CILi128EEENS7_ILi80EEENS7_ILi64EEEEEELi64ENS_10bfloat16_tEfNS_4arch4Sm80ELb0ELb0ELb1ELb1ELb1ELb1ELb1ELb1EEENS1_21CollectiveEpilogueFwdINS6_IJS8_SA_S9_EEENS6_IJNS7_ILi1EEESI_SI_EEESC_SE_Li128ELb1ELb1ELb1ELb0EEENS1_36VarlenDynamicPersistentTileSchedulerILi128ELi80ELi128ELi128ELb1ELb1ELb0ELb0ELb1ELb1EEEEEEEEEvNT_6ParamsE,"a",@progbits
	.sectionflags	@""
	.align	4
.nv.constant0._ZN7cutlass13device_kernelIN5flash19enable_sm80_to_sm89INS1_16FlashAttnFwdSm80INS1_25CollectiveMainloopFwdSm80ILi4ELi1ELb0EN4cute5tupleIJNS5_1CILi128EEENS7_ILi80EEENS7_ILi64EEEEEELi64ENS_10bfloat16_tEfNS_4arch4Sm80ELb0ELb0ELb1ELb1ELb1ELb1ELb1ELb1EEENS1_21CollectiveEpilogueFwdINS6_IJS8_SA_S9_EEENS6_IJNS7_ILi1EEESI_SI_EEESC_SE_Li128ELb1ELb1ELb1ELb0EEENS1_36VarlenDynamicPersistentTileSchedulerILi128ELi80ELi128ELi128ELb1ELb1ELb0ELb0ELb1ELb1EEEEEEEEEvNT_6ParamsE:
	.zero		1608


//--------------------- .nv.constant0._ZN7cutlass13device_kernelIN5flash19enable_sm80_to_sm89INS1_16FlashAttnFwdSm80INS1_25CollectiveMainloopFwdSm80ILi4ELi1ELb0EN4cute5tupleIJNS5_1CILi128EEENS7_ILi96EEENS7_ILi64EEEEEELi64ENS_10bfloat16_tEfNS_4arch4Sm80ELb0ELb1ELb1ELb0ELb1ELb0ELb1ELb1EEENS1_21CollectiveEpilogueFwdINS6_IJS8_SA_S9_EEENS6_IJNS7_ILi1EEESI_SI_EEESC_SE_Li128ELb0ELb1ELb1ELb0EEENS1_19SingleTileSchedulerILb0ELb1ELb1ELi128EEEEEEEEEvNT_6ParamsE --------------------------
	.section	.nv.constant0._ZN7cutlass13device_kernelIN5flash19enable_sm80_to_sm89INS1_16FlashAttnFwdSm80INS1_25CollectiveMainloopFwdSm80ILi4ELi1ELb0EN4cute5tupleIJNS5_1CILi128EEENS7_ILi96EEENS7_ILi64EEEEEELi64ENS_10bfloat16_tEfNS_4arch4Sm80ELb0ELb1ELb1ELb0ELb1ELb0ELb1ELb1EEENS1_21CollectiveEpilogueFwdINS6_IJS8_SA_S9_EEENS6_IJNS7_ILi1EEESI_SI_EEESC_SE_Li128ELb0ELb1ELb1ELb0EEENS1_19SingleTileSchedulerILb0ELb1ELb1ELi128EEEEEEEEEvNT_6ParamsE,"a",@progbits
	.sectionflags	@""
	.align	4
.nv.constant0._ZN7cutlass13device_kernelIN5flash19enable_sm80_to_sm89INS1_16FlashAttnFwdSm80INS1_25CollectiveMainloopFwdSm80ILi4ELi1ELb0EN4cute5tupleIJNS5_1CILi128EEENS7_ILi96EEENS7_ILi64EEEEEELi64ENS_10bfloat16_tEfNS_4arch4Sm80ELb0ELb1ELb1ELb0ELb1ELb0ELb1ELb1EEENS1_21CollectiveEpilogueFwdINS6_IJS8_SA_S9_EEENS6_IJNS7_ILi1EEESI_SI_EEESC_SE_Li128ELb0ELb1ELb1ELb0EEENS1_19SingleTileSchedulerILb0ELb1ELb1ELi128EEEEEEEEEvNT_6ParamsE:
	.zero		1576


//--------------------- .nv.constant0._ZN7cutlass13device_kernelIN5flash19enable_sm80_to_sm89INS1_16FlashAttnFwdSm80INS1_25CollectiveMainloopFwdSm80ILi4ELi1ELb0EN4cute5tupleIJNS5_1CILi128EEENS7_ILi80EEENS7_ILi64EEEEEELi64ENS_10bfloat16_tEfNS_4arch4Sm80ELb0ELb1ELb1ELb1ELb1ELb0ELb1ELb1EEENS1_21CollectiveEpilogueFwdINS6_IJS8_SA_S9_EEENS6_IJNS7_ILi1EEESI_SI_EEESC_SE_Li128ELb1ELb1ELb1ELb0EEENS1_36VarlenDynamicPersistentTileSchedulerILi128ELi80ELi128ELi128ELb1ELb1ELb0ELb1ELb0ELb1EEEEEEEEEvNT_6ParamsE --------------------------
	.section	.nv.constant0._ZN7cutlass13device_kernelIN5flash19enable_sm80_to_sm89INS1_16FlashAttnFwdSm80INS1_25CollectiveMainloopFwdSm80ILi4ELi1ELb0EN4cute5tupleIJNS5_1CILi128EEENS7_ILi80EEENS7_ILi64EEEEEELi64ENS_10bfloat16_tEfNS_4arch4Sm80ELb0ELb1ELb1ELb1ELb1ELb0ELb1ELb1EEENS1_21CollectiveEpilogueFwdINS6_IJS8_SA_S9_EEENS6_IJNS7_ILi1EEESI_SI_EEESC_SE_Li128ELb1ELb1ELb1ELb0EEENS1_36VarlenDynamicPersistentTileSchedulerILi128ELi80ELi128ELi128ELb1ELb1ELb0ELb1ELb0ELb1EEEEEEEEEvNT_6ParamsE,"a",@progbits
	.sectionflags	@""
	.align	4
.nv.constant0._ZN7cutlass13device_kernelIN5flash19enable_sm80_to_sm89INS1_16FlashAttnFwdSm80INS1_25CollectiveMainloopFwdSm80ILi4ELi1ELb0EN4cute5tupleIJNS5_1CILi128EEENS7_ILi80EEENS7_ILi64EEEEEELi64ENS_10bfloat16_tEfNS_4arch4Sm80ELb0ELb1ELb1ELb1ELb1ELb0ELb1ELb1EEENS1_21CollectiveEpilogueFwdINS6_IJS8_SA_S9_EEENS6_IJNS7_ILi1EEESI_SI_EEESC_SE_Li128ELb1ELb1ELb1ELb0EEENS1_36VarlenDynamicPersistentTileSchedulerILi128ELi80ELi128ELi128ELb1ELb1ELb0ELb1ELb0ELb1EEEEEEEEEvNT_6ParamsE:
	.zero		1608


//--------------------- .nv.constant0._ZN7cutlass13device_kernelIN5flash19enable_sm80_to_sm89INS1_16FlashAttnFwdSm80INS1_25CollectiveMainloopFwdSm80ILi4ELi1ELb0EN4cute5tupleIJNS5_1CILi128EEENS7_ILi80EEENS7_ILi64EEEEEELi64ENS_10bfloat16_tEfNS_4arch4Sm80ELb0ELb1ELb1ELb1ELb1ELb1ELb1ELb1EEENS1_21CollectiveEpilogueFwdINS6_IJS8_SA_S9_EEENS6_IJNS7_ILi1EEESI_SI_EEESC_SE_Li128ELb1ELb1ELb1ELb0EEENS1_36VarlenDynamicPersistentTileSchedulerILi128ELi80ELi128ELi128ELb1ELb1ELb0ELb1ELb0ELb1EEEEEEEEEvNT_6ParamsE --------------------------
	.section	.nv.constant0._ZN7cutlass13device_kernelIN5flash19enable_sm80_to_sm89INS1_16FlashAttnFwdSm80INS1_25CollectiveMainloopFwdSm80ILi4ELi1ELb0EN4cute5tupleIJNS5_1CILi128EEENS7_ILi80EEENS7_ILi64EEEEEELi64ENS_10bfloat16_tEfNS_4arch4Sm80ELb0ELb1ELb1ELb1ELb1ELb1ELb1ELb1EEENS1_21CollectiveEpilogueFwdINS6_IJS8_SA_S9_EEENS6_IJNS7_ILi1EEESI_SI_EEESC_SE_Li128ELb1ELb1ELb1ELb0EEENS1_36VarlenDynamicPersistentTileSchedulerILi128ELi80ELi128ELi128ELb1ELb1ELb0ELb1ELb0ELb1EEEEEEEEEvNT_6ParamsE,"a",@progbits
	.sectionflags	@""
	.align	4
.nv.constant0._ZN7cutlass13device_kernelIN5flash19enable_sm80_to_sm89INS1_16FlashAttnFwdSm80INS1_25CollectiveMainloopFwdSm80ILi4ELi1ELb0EN4cute5tupleIJNS5_1CILi128EEENS7_ILi80EEENS7_ILi64EEEEEELi64ENS_10bfloat16_tEfNS_4arch4Sm80ELb0ELb1ELb1ELb1ELb1ELb1ELb1ELb1EEENS1_21CollectiveEpilogueFwdINS6_IJS8_SA_S9_EEENS6_IJNS7_ILi1EEESI_SI_EEESC_SE_Li128ELb1ELb1ELb1ELb0EEENS1_36VarlenDynamicPersistentTileSchedulerILi128ELi80ELi128ELi128ELb1ELb1ELb0ELb1ELb0ELb1EEEEEEEEEvNT_6ParamsE:
	.zero		1608


//--------------------- .nv.constant0._ZN7cutlass13device_kernelIN5flash19enable_sm80_to_sm89INS1_16FlashAttnFwdSm80INS1_25CollectiveMainloopFwdSm80ILi4ELi1ELb0EN4cute5tupleIJNS5_1CILi128EEENS7_ILi112EEENS7_ILi64EEEEEELi64ENS_10bfloat16_tEfNS_4arch4Sm80ELb1ELb0ELb1ELb0ELb1ELb0ELb1ELb1EEENS1_21CollectiveEpilogueFwdINS6_IJS8_SA_S9_EEENS6_IJNS7_ILi1EEESI_SI_EEESC_SE_Li128ELb0ELb1ELb1ELb0EEENS1_30DynamicPersistentTileSchedulerILi128ELi128ELb1ELb1ELb0EEEEEEEEEvNT_6ParamsE --------------------------
	.section	.nv.constant0._ZN7cutlass13device_kernelIN5flash19enable_sm80_to_sm89INS1_16FlashAttnFwdSm80INS1_25CollectiveMainloopFwdSm80ILi4ELi1ELb0EN4cute5tupleIJNS5_1CILi128EEENS7_ILi112EEENS7_ILi64EEEEEELi64ENS_10bfloat16_tEfNS_4arch4Sm80ELb1ELb0ELb1ELb0ELb1ELb0ELb1ELb1EEENS1_21CollectiveEpilogueFwdINS6_IJS8_SA_S9_EEENS6_IJNS7_ILi1EEESI_SI_EEESC_SE_Li128ELb0ELb1ELb1ELb0EEENS1_30DynamicPersistentTileSchedulerILi128ELi128ELb1ELb1ELb0EEEEEEEEEvNT_6ParamsE,"a",@progbits
	.sectionflags	@""
	.align	4
.nv.constant0._ZN7cutlass13device_kernelIN5flash19enable_sm80_to_sm89INS1_16FlashAttnFwdSm80INS1_25CollectiveMainloopFwdSm80ILi4ELi1ELb0EN4cute5tupleIJNS5_1CILi128EEENS7_ILi112EEENS7_ILi64EEEEEELi64ENS_10bfloat16_tEfNS_4arch4Sm80ELb1ELb0ELb1ELb0ELb1ELb0ELb1ELb1EEENS1_21CollectiveEpilogueFwdINS6_IJS8_SA_S9_EEENS6_IJNS7_ILi1EEESI_SI_EEESC_SE_Li128ELb0ELb1ELb1ELb0EEENS1_30DynamicPersistentTileSchedulerILi128ELi128ELb1ELb1ELb0EEEEEEEEEvNT_6ParamsE:
	.zero		1592


//--------------------- .nv.constant0._ZN7cutlass13device_kernelIN5flash19enable_sm80_to_sm89INS1_16FlashAttnFwdSm80INS1_25CollectiveMainloopFwdSm80ILi4ELi1ELb0EN4cute5tupleIJNS5_1CILi128EEENS7_ILi80EEENS7_ILi64EEEEEELi64ENS_10bfloat16_tEfNS_4arch4Sm80ELb1ELb0ELb1ELb1ELb1ELb0ELb1ELb1EEENS1_21CollectiveEpilogueFwdINS6_IJS8_SA_S9_EEENS6_IJNS7_ILi1EEESI_SI_EEESC_SE_Li128ELb1ELb1ELb1ELb0EEENS1_36VarlenDynamicPersistentTileSchedulerILi128ELi80ELi128ELi128ELb1ELb1ELb0ELb1ELb1ELb1EEEEEEEEEvNT_6ParamsE --------------------------
	.section	.nv.constant0._ZN7cutlass13device_kernelIN5flash19enable_sm80_to_sm89INS1_16FlashAttnFwdSm80INS1_25CollectiveMainloopFwdSm80ILi4ELi1ELb0EN4cute5tupleIJNS5_1CILi128EEENS7_ILi80EEENS7_ILi64EEEEEELi64ENS_10bfloat16_tEfNS_4arch4Sm80ELb1ELb0ELb1ELb1ELb1ELb0ELb1ELb1EEENS1_21CollectiveEpilogueFwdINS6_IJS8_SA_S9_EEENS6_IJNS7_ILi1EEESI_SI_EEESC_SE_Li128ELb1ELb1ELb1ELb0EEENS1_36VarlenDynamicPersistentTileSchedulerILi128ELi80ELi128ELi128ELb1ELb1ELb0ELb1ELb1ELb1EEEEEEEEEvNT_6ParamsE,"a",@progbits
	.sectionflags	@""
	.align	4
.nv.constant0._ZN7cutlass13device_kernelIN5flash19enable_sm80_to_sm89INS1_16FlashAttnFwdSm80INS1_25CollectiveMainloopFwdSm80ILi4ELi1ELb0EN4cute5tupleIJNS5_1CILi128EEENS7_ILi80EEENS7_ILi64EEEEEELi64ENS_10bfloat16_tEfNS_4arch4Sm80ELb1ELb0ELb1ELb1ELb1ELb0ELb1ELb1EEENS1_21CollectiveEpilogueFwdINS6_IJS8_SA_S9_EEENS6_IJNS7_ILi1EEESI_SI_EEESC_SE_Li128ELb1ELb1ELb1ELb0EEENS1_36VarlenDynamicPersistentTileSchedulerILi128ELi80ELi128ELi128ELb1ELb1ELb0ELb1ELb1ELb1EEEEEEEEEvNT_6ParamsE:
	.zero		1608


//--------------------- .nv.constant0._ZN7cutlass13device_kernelIN5flash19enable_sm80_to_sm89INS1_16FlashAttnFwdSm80INS1_25CollectiveMainloopFwdSm80ILi4ELi1ELb0EN4cute5tupleIJNS5_1CILi128EEENS7_ILi80EEENS7_ILi64EEEEEELi64ENS_10bfloat16_tEfNS_4arch4Sm80ELb1ELb0ELb1ELb1ELb1ELb1ELb1ELb1EEENS1_21CollectiveEpilogueFwdINS6_IJS8_SA_S9_EEENS6_IJNS7_ILi1EEESI_SI_EEESC_SE_Li128ELb1ELb1ELb1ELb0EEENS1_36VarlenDynamicPersistentTileSchedulerILi128ELi80ELi128ELi128ELb1ELb1ELb0ELb1ELb1ELb1EEEEEEEEEvNT_6ParamsE --------------------------
	.section	.nv.constant0._ZN7cutlass13device_kernelIN5flash19enable_sm80_to_sm89INS1_16FlashAttnFwdSm80INS1_25CollectiveMainloopFwdSm80ILi4ELi1ELb0EN4cute5tupleIJNS5_1CILi128EEENS7_ILi80EEENS7_ILi64EEEEEELi64ENS_10bfloat16_tEfNS_4arch4Sm80ELb1ELb0ELb1ELb1ELb1ELb1ELb1ELb1EEENS1_21CollectiveEpilogueFwdINS6_IJS8_SA_S9_EEENS6_IJNS7_ILi1EEESI_SI_EEESC_SE_Li128ELb1ELb1ELb1ELb0EEENS1_36VarlenDynamicPersistentTileSchedulerILi128ELi80ELi128ELi128ELb1ELb1ELb0ELb1ELb1ELb1EEEEEEEEEvNT_6ParamsE,"a",@progbits
	.sectionflags	@""
	.align	4
.nv.constant0._ZN7cutlass13device_kernelIN5flash19enable_sm80_to_sm89INS1_16FlashAttnFwdSm80INS1_25CollectiveMainloopFwdSm80ILi4ELi1ELb0EN4cute5tupleIJNS5_1CILi128EEENS7_ILi80EEENS7_ILi64EEEEEELi64ENS_10bfloat16_tEfNS_4arch4Sm80ELb1ELb0ELb1ELb1ELb1ELb1ELb1ELb1EEENS1_21CollectiveEpilogueFwdINS6_IJS8_SA_S9_EEENS6_IJNS7_ILi1EEESI_SI_EEESC_SE_Li128ELb1ELb1ELb1ELb0EEENS1_36VarlenDynamicPersistentTileSchedulerILi128ELi80ELi128ELi128ELb1ELb1ELb0ELb1ELb1ELb1EEEEEEEEEvNT_6ParamsE:
	.zero		1608


//--------------------- SYMBOLS --------------------------

	.type		.nv.reservedSmem.offset0,@object
	.size		.nv.reservedSmem.offset0,0x4
